	.target	sm_100a

	.elftype	@"ET_EXEC"


//--------------------- .note.nv.tkinfo           --------------------------
	.section	.note.nv.tkinfo,"",@"SHT_NOTE"
	.sectionflags	@"SHF_NOTE_NV_TKINFO"
	.tkinfo
        /*0018*/ 	.word	0x00000002
        /*0030*/ 	.string	""
        /*0030*/ 	.string	"ptxas"
        /*0030*/ 	.string	"Cuda compilation tools, release 13.0, V13.0.88"
        /*0030*/ 	.string	"Build cuda_13.0.r13.0/compiler.36424714_0"
        /*0030*/ 	.string	"-arch sm_100a -m 64 "



//--------------------- .note.nv.cuinfo           --------------------------
	.section	.note.nv.cuinfo,"",@"SHT_NOTE"
	.sectionflags	@"SHF_NOTE_NV_CUINFO"
        /*0018*/ 	.short	0x0002
        /*001a*/ 	.short	0x0064
        /*001c*/ 	.short	0x0082
	.zero		2


//--------------------- .nv.info                  --------------------------
	.section	.nv.info,"",@"SHT_CUDA_INFO"
	.align	4


	//----- nvinfo : EIATTR_REGCOUNT
	.align		4
        /*0000*/ 	.byte	0x04, 0x2f
        /*0002*/ 	.short	(.L_19 - .L_18)
	.align		4
.L_18:
        /*0004*/ 	.word	index@(_ZN7cutlass13device_kernelINS_4gemm6kernel13GemmUniversalIN4cute5tupleIJiiiiEEENS1_10collective13CollectiveMmaINS1_35MainloopSm100TmaUmmaWarpSpecializedILi5ELi2ELi4ENS5_IJNS4_1CILi1EEENSA_ILi2EEESB_EEEEENS5_IJNSA_ILi64EEENSA_ILi128EEESF_EEENS_6half_tENS5_IJlSB_lEEESI_SJ_NS4_8TiledMMAINS4_8MMA_AtomIJNS4_20SM100_MMA_F16BF16_SSISI_SI_fLi64ELi128ELNS4_4UMMA5MajorE0ELSO_0ELNSN_7ScaleInE0ELSP_0EEEEEENS4_6LayoutINS5_IJSB_SB_SB_EEENS5_IJNSA_ILi0EEESU_SU_EEEEENS5_IJNS4_10UnderscoreESX_SX_EEEEENS4_23SM90_TMA_LOAD_MULTICASTENS4_14ComposedLayoutINS4_7SwizzleILi3ELi4ELi3EEENS4_18smem_ptr_flag_bitsILi16EEENSS_INS5_IJNSA_ILi8EEESF_EEENS5_IJSF_SB_EEEEEEEvNS4_8identityENS4_13SM90_TMA_LOADES1A_vS1B_EENS_8epilogue10collective18CollectiveEpilogueINS1E_23Sm100TmaWarpSpecializedILi4ELi2ELi16ELb1ELb0EEEJSH_NS5_IJNSS_ISF_SB_EENSS_INSA_ILi32EEESB_EEEEESI_SJ_SI_SJ_NS1E_6fusion15FusionCallbacksIS1I_NS1N_17LinearCombinationISI_fSI_fLNS_15FloatRoundStyleE2EEESH_S1M_JEEENS4_5SM1004TMEM4LOAD26SM100_TMEM_LOAD_16dp256b4xES1C_NS11_INS12_ILi2ELi4ELi3EEES15_NSS_INS5_IJS16_S1K_EEENS5_IJS1K_SB_EEEEEEENS4_17SM75_U32x4_LDSM_NENS4_14SM90_TMA_STOREES21_NS4_17SM90_U32x4_STSM_NENS4_39AutoVectorizingCopyWithAssumedAlignmentILi128EEEEEEvvEEEEvNT_6ParamsE)
        /*0008*/ 	.word	0x00000044


	//----- nvinfo : EIATTR_FRAME_SIZE
	.align		4
.L_19:
        /*000c*/ 	.byte	0x04, 0x11
        /*000e*/ 	.short	(.L_21 - .L_20)
	.align		4
.L_20:
        /*0010*/ 	.word	index@($__internal_2_$__cuda_sm10x_tcgen05_guardrail_trap_unallocated_columns_being_dealloced)
        /*0014*/ 	.word	0x00000000


	//----- nvinfo : EIATTR_FRAME_SIZE
	.align		4
.L_21:
        /*0018*/ 	.byte	0x04, 0x11
        /*001a*/ 	.short	(.L_23 - .L_22)
	.align		4
.L_22:
        /*001c*/ 	.word	index@($__internal_1_$__cuda_sm10x_tcgen05_guardrail_trap_phase_invalid_during_alloc)
        /*0020*/ 	.word	0x00000000


	//----- nvinfo : EIATTR_FRAME_SIZE
	.align		4
.L_23:
        /*0024*/ 	.byte	0x04, 0x11
        /*0026*/ 	.short	(.L_25 - .L_24)
	.align		4
.L_24:
        /*0028*/ 	.word	index@($__internal_0_$__cuda_sm10x_tcgen05_guardrail_trap_col_being_dealloced_not_returned_by_alloc)
        /*002c*/ 	.word	0x00000000


	//----- nvinfo : EIATTR_FRAME_SIZE
	.align		4
.L_25:
        /*0030*/ 	.byte	0x04, 0x11
        /*0032*/ 	.short	(.L_27 - .L_26)
	.align		4
.L_26:
        /*0034*/ 	.word	index@(_ZN7cutlass13device_kernelINS_4gemm6kernel13GemmUniversalIN4cute5tupleIJiiiiEEENS1_10collective13CollectiveMmaINS1_35MainloopSm100TmaUmmaWarpSpecializedILi5ELi2ELi4ENS5_IJNS4_1CILi1EEENSA_ILi2EEESB_EEEEENS5_IJNSA_ILi64EEENSA_ILi128EEESF_EEENS_6half_tENS5_IJlSB_lEEESI_SJ_NS4_8TiledMMAINS4_8MMA_AtomIJNS4_20SM100_MMA_F16BF16_SSISI_SI_fLi64ELi128ELNS4_4UMMA5MajorE0ELSO_0ELNSN_7ScaleInE0ELSP_0EEEEEENS4_6LayoutINS5_IJSB_SB_SB_EEENS5_IJNSA_ILi0EEESU_SU_EEEEENS5_IJNS4_10UnderscoreESX_SX_EEEEENS4_23SM90_TMA_LOAD_MULTICASTENS4_14ComposedLayoutINS4_7SwizzleILi3ELi4ELi3EEENS4_18smem_ptr_flag_bitsILi16EEENSS_INS5_IJNSA_ILi8EEESF_EEENS5_IJSF_SB_EEEEEEEvNS4_8identityENS4_13SM90_TMA_LOADES1A_vS1B_EENS_8epilogue10collective18CollectiveEpilogueINS1E_23Sm100TmaWarpSpecializedILi4ELi2ELi16ELb1ELb0EEEJSH_NS5_IJNSS_ISF_SB_EENSS_INSA_ILi32EEESB_EEEEESI_SJ_SI_SJ_NS1E_6fusion15FusionCallbacksIS1I_NS1N_17LinearCombinationISI_fSI_fLNS_15FloatRoundStyleE2EEESH_S1M_JEEENS4_5SM1004TMEM4LOAD26SM100_TMEM_LOAD_16dp256b4xES1C_NS11_INS12_ILi2ELi4ELi3EEES15_NSS_INS5_IJS16_S1K_EEENS5_IJS1K_SB_EEEEEEENS4_17SM75_U32x4_LDSM_NENS4_14SM90_TMA_STOREES21_NS4_17SM90_U32x4_STSM_NENS4_39AutoVectorizingCopyWithAssumedAlignmentILi128EEEEEEvvEEEEvNT_6ParamsE)
        /*0038*/ 	.word	0x00000000


	//----- nvinfo : EIATTR_MIN_STACK_SIZE
	.align		4
.L_27:
        /*003c*/ 	.byte	0x04, 0x12
        /*003e*/ 	.short	(.L_29 - .L_28)
	.align		4
.L_28:
        /*0040*/ 	.word	index@(_ZN7cutlass13device_kernelINS_4gemm6kernel13GemmUniversalIN4cute5tupleIJiiiiEEENS1_10collective13CollectiveMmaINS1_35MainloopSm100TmaUmmaWarpSpecializedILi5ELi2ELi4ENS5_IJNS4_1CILi1EEENSA_ILi2EEESB_EEEEENS5_IJNSA_ILi64EEENSA_ILi128EEESF_EEENS_6half_tENS5_IJlSB_lEEESI_SJ_NS4_8TiledMMAINS4_8MMA_AtomIJNS4_20SM100_MMA_F16BF16_SSISI_SI_fLi64ELi128ELNS4_4UMMA5MajorE0ELSO_0ELNSN_7ScaleInE0ELSP_0EEEEEENS4_6LayoutINS5_IJSB_SB_SB_EEENS5_IJNSA_ILi0EEESU_SU_EEEEENS5_IJNS4_10UnderscoreESX_SX_EEEEENS4_23SM90_TMA_LOAD_MULTICASTENS4_14ComposedLayoutINS4_7SwizzleILi3ELi4ELi3EEENS4_18smem_ptr_flag_bitsILi16EEENSS_INS5_IJNSA_ILi8EEESF_EEENS5_IJSF_SB_EEEEEEEvNS4_8identityENS4_13SM90_TMA_LOADES1A_vS1B_EENS_8epilogue10collective18CollectiveEpilogueINS1E_23Sm100TmaWarpSpecializedILi4ELi2ELi16ELb1ELb0EEEJSH_NS5_IJNSS_ISF_SB_EENSS_INSA_ILi32EEESB_EEEEESI_SJ_SI_SJ_NS1E_6fusion15FusionCallbacksIS1I_NS1N_17LinearCombinationISI_fSI_fLNS_15FloatRoundStyleE2EEESH_S1M_JEEENS4_5SM1004TMEM4LOAD26SM100_TMEM_LOAD_16dp256b4xES1C_NS11_INS12_ILi2ELi4ELi3EEES15_NSS_INS5_IJS16_S1K_EEENS5_IJS1K_SB_EEEEEEENS4_17SM75_U32x4_LDSM_NENS4_14SM90_TMA_STOREES21_NS4_17SM90_U32x4_STSM_NENS4_39AutoVectorizingCopyWithAssumedAlignmentILi128EEEEEEvvEEEEvNT_6ParamsE)
        /*0044*/ 	.word	0x00000000
.L_29:


//--------------------- .nv.compat                --------------------------
	.section	.nv.compat,"",@"SHT_CUDA_COMPAT_INFO"
	.align	4
        /*0000*/ 	.byte	0x02, 0x09, 0x01, 0x00, 0x02, 0x02, 0x02, 0x00, 0x02, 0x05, 0x05, 0x00, 0x03, 0x07, 0x01, 0x01
        /*0010*/ 	.byte	0x02, 0x03, 0x01, 0x00, 0x02, 0x06, 0x01, 0x00, 0x04, 0x0b, 0x08, 0x00, 0x09, 0x00, 0x00, 0x00
        /*0020*/ 	.byte	0x00, 0x00, 0x00, 0x00


//--------------------- .nv.info._ZN7cutlass13device_kernelINS_4gemm6kernel13GemmUniversalIN4cute5tupleIJiiiiEEENS1_10collective13CollectiveMmaINS1_35MainloopSm100TmaUmmaWarpSpecializedILi5ELi2ELi4ENS5_IJNS4_1CILi1EEENSA_ILi2EEESB_EEEEENS5_IJNSA_ILi64EEENSA_ILi128EEESF_EEENS_6half_tENS5_IJlSB_lEEESI_SJ_NS4_8TiledMMAINS4_8MMA_AtomIJNS4_20SM100_MMA_F16BF16_SSISI_SI_fLi64ELi128ELNS4_4UMMA5MajorE0ELSO_0ELNSN_7ScaleInE0ELSP_0EEEEEENS4_6LayoutINS5_IJSB_SB_SB_EEENS5_IJNSA_ILi0EEESU_SU_EEEEENS5_IJNS4_10UnderscoreESX_SX_EEEEENS4_23SM90_TMA_LOAD_MULTICASTENS4_14ComposedLayoutINS4_7SwizzleILi3ELi4ELi3EEENS4_18smem_ptr_flag_bitsILi16EEENSS_INS5_IJNSA_ILi8EEESF_EEENS5_IJSF_SB_EEEEEEEvNS4_8identityENS4_13SM90_TMA_LOADES1A_vS1B_EENS_8epilogue10collective18CollectiveEpilogueINS1E_23Sm100TmaWarpSpecializedILi4ELi2ELi16ELb1ELb0EEEJSH_NS5_IJNSS_ISF_SB_EENSS_INSA_ILi32EEESB_EEEEESI_SJ_SI_SJ_NS1E_6fusion15FusionCallbacksIS1I_NS1N_17LinearCombinationISI_fSI_fLNS_15FloatRoundStyleE2EEESH_S1M_JEEENS4_5SM1004TMEM4LOAD26SM100_TMEM_LOAD_16dp256b4xES1C_NS11_INS12_ILi2ELi4ELi3EEES15_NSS_INS5_IJS16_S1K_EEENS5_IJS1K_SB_EEEEEEENS4_17SM75_U32x4_LDSM_NENS4_14SM90_TMA_STOREES21_NS4_17SM90_U32x4_STSM_NENS4_39AutoVectorizingCopyWithAssumedAlignmentILi128EEEEEEvvEEEEvNT_6ParamsE --------------------------
	.section	.nv.info._ZN7cutlass13device_kernelINS_4gemm6kernel13GemmUniversalIN4cute5tupleIJiiiiEEENS1_10collective13CollectiveMmaINS1_35MainloopSm100TmaUmmaWarpSpecializedILi5ELi2ELi4ENS5_IJNS4_1CILi1EEENSA_ILi2EEESB_EEEEENS5_IJNSA_ILi64EEENSA_ILi128EEESF_EEENS_6half_tENS5_IJlSB_lEEESI_SJ_NS4_8TiledMMAINS4_8MMA_AtomIJNS4_20SM100_MMA_F16BF16_SSISI_SI_fLi64ELi128ELNS4_4UMMA5MajorE0ELSO_0ELNSN_7ScaleInE0ELSP_0EEEEEENS4_6LayoutINS5_IJSB_SB_SB_EEENS5_IJNSA_ILi0EEESU_SU_EEEEENS5_IJNS4_10UnderscoreESX_SX_EEEEENS4_23SM90_TMA_LOAD_MULTICASTENS4_14ComposedLayoutINS4_7SwizzleILi3ELi4ELi3EEENS4_18smem_ptr_flag_bitsILi16EEENSS_INS5_IJNSA_ILi8EEESF_EEENS5_IJSF_SB_EEEEEEEvNS4_8identityENS4_13SM90_TMA_LOADES1A_vS1B_EENS_8epilogue10collective18CollectiveEpilogueINS1E_23Sm100TmaWarpSpecializedILi4ELi2ELi16ELb1ELb0EEEJSH_NS5_IJNSS_ISF_SB_EENSS_INSA_ILi32EEESB_EEEEESI_SJ_SI_SJ_NS1E_6fusion15FusionCallbacksIS1I_NS1N_17LinearCombinationISI_fSI_fLNS_15FloatRoundStyleE2EEESH_S1M_JEEENS4_5SM1004TMEM4LOAD26SM100_TMEM_LOAD_16dp256b4xES1C_NS11_INS12_ILi2ELi4ELi3EEES15_NSS_INS5_IJS16_S1K_EEENS5_IJS1K_SB_EEEEEEENS4_17SM75_U32x4_LDSM_NENS4_14SM90_TMA_STOREES21_NS4_17SM90_U32x4_STSM_NENS4_39AutoVectorizingCopyWithAssumedAlignmentILi128EEEEEEvvEEEEvNT_6ParamsE,"",@"SHT_CUDA_INFO"
	.sectionflags	@""
	.align	4


	//----- nvinfo : EIATTR_CUDA_API_VERSION
	.align		4
        /*0000*/ 	.byte	0x04, 0x37
        /*0002*/ 	.short	(.L_31 - .L_30)
.L_30:
        /*0004*/ 	.word	0x00000082


	//----- nvinfo : EIATTR_KPARAM_INFO
	.align		4
.L_31:
        /*0008*/ 	.byte	0x04, 0x17
        /*000a*/ 	.short	(.L_33 - .L_32)
.L_32:
        /*000c*/ 	.word	0x00000000
        /*0010*/ 	.short	0x0000
        /*0012*/ 	.short	0x0000
        /*0014*/ 	.byte	0x00, 0xf0, 0x01, 0x20


	//----- nvinfo : EIATTR_AT_ENTRY_FRAGMENTS
	.align		4
.L_33:
        /*0018*/ 	.byte	0x04, 0x4f
        /*001a*/ 	.short	(.L_35 - .L_34)


	//   ....[0]....
.L_34:
        /*001c*/ 	.word	0x00000006


	//----- nvinfo : EIATTR_RESERVED_SMEM_USED
	.align		4
.L_35:
        /*0020*/ 	.byte	0x01, 0x41
	.zero		2


	//----- nvinfo : EIATTR_SPARSE_MMA_MASK
	.align		4
        /*0024*/ 	.byte	0x03, 0x50
        /*0026*/ 	.short	0x0000


	//----- nvinfo : EIATTR_TCGEN05_1CTA_USED
	.align		4
        /*0028*/ 	.byte	0x01, 0x51
	.zero		2


	//----- nvinfo : EIATTR_MAXREG_COUNT
	.align		4
        /*002c*/ 	.byte	0x03, 0x1b
        /*002e*/ 	.short	0x00ff


	//----- nvinfo : EIATTR_NUM_BARRIERS
	.align		4
        /*0030*/ 	.byte	0x02, 0x4c
        /*0032*/ 	.byte	0x07
	.zero		1


	//----- nvinfo : EIATTR_EXTERNS
	.align		4
        /*0034*/ 	.byte	0x04, 0x0f
        /*0036*/ 	.short	(.L_37 - .L_36)


	//   ....[0]....
	.align		4
.L_36:
        /*0038*/ 	.word	index@(__assertfail)


	//----- nvinfo : EIATTR_MERCURY_ISA_VERSION
	.align		4
.L_37:
        /*003c*/ 	.byte	0x03, 0x5f
        /*003e*/ 	.short	0x0101


	//----- nvinfo : EIATTR_INT_WARP_WIDE_INSTR_OFFSETS
	.align		4
        /*0040*/ 	.byte	0x04, 0x31
        /*0042*/ 	.short	(.L_39 - .L_38)


	//   ....[0]....
.L_38:
        /*0044*/ 	.word	0x00003df0


	//   ....[1]....
        /*0048*/ 	.word	0x00003e20


	//   ....[2]....
        /*004c*/ 	.word	0x00003e40


	//   ....[3]....
        /*0050*/ 	.word	0x000049c0


	//   ....[4]....
        /*0054*/ 	.word	0x00004a30


	//   ....[5]....
        /*0058*/ 	.word	0x00004b00


	//   ....[6]....
        /*005c*/ 	.word	0x00004b80


	//   ....[7]....
        /*0060*/ 	.word	0x00004c70


	//   ....[8]....
        /*0064*/ 	.word	0x00004cf0


	//   ....[9]....
        /*0068*/ 	.word	0x00004dd0


	//   ....[10]....
        /*006c*/ 	.word	0x00004e80


	//----- nvinfo : EIATTR_COOP_GROUP_MASK_REGIDS
	.align		4
.L_39:
        /*0070*/ 	.byte	0x04, 0x29
        /*0072*/ 	.short	(.L_41 - .L_40)


	//   ....[0]....
.L_40:
        /*0074*/ 	.word	0xffffffff


	//   ....[1]....
        /*0078*/ 	.word	0xffffffff


	//   ....[2]....
        /*007c*/ 	.word	0xffffffff


	//   ....[3]....
        /*0080*/ 	.word	0xffffffff


	//   ....[4]....
        /*0084*/ 	.word	0xffffffff


	//   ....[5]....
        /*0088*/ 	.word	0xffffffff


	//   ....[6]....
        /*008c*/ 	.word	0xffffffff


	//   ....[7]....
        /*0090*/ 	.word	0xffffffff


	//   ....[8]....
        /*0094*/ 	.word	0xffffffff


	//   ....[9]....
        /*0098*/ 	.word	0xffffffff


	//   ....[10]....
        /*009c*/ 	.word	0xffffffff


	//   ....[11]....
        /*00a0*/ 	.word	0xffffffff


	//   ....[12]....
        /*00a4*/ 	.word	0xffffffff


	//   ....[13]....
        /*00a8*/ 	.word	0xffffffff


	//----- nvinfo : EIATTR_COOP_GROUP_INSTR_OFFSETS
	.align		4
.L_41:
        /*00ac*/ 	.byte	0x04, 0x28
        /*00ae*/ 	.short	(.L_43 - .L_42)


	//   ....[0]....
.L_42:
        /*00b0*/ 	.word	0x00000080


	//   ....[1]....
        /*00b4*/ 	.word	0x000004f0


	//   ....[2]....
        /*00b8*/ 	.word	0x000006c0


	//   ....[3]....
        /*00bc*/ 	.word	0x00000860


	//   ....[4]....
        /*00c0*/ 	.word	0x00000960


	//   ....[5]....
        /*00c4*/ 	.word	0x00000ad0


	//   ....[6]....
        /*00c8*/ 	.word	0x00000c70


	//   ....[7]....
        /*00cc*/ 	.word	0x00000e20


	//   ....[8]....
        /*00d0*/ 	.word	0x00002060


	//   ....[9]....
        /*00d4*/ 	.word	0x00002fe0


	//   ....[10]....
        /*00d8*/ 	.word	0x000031f0


	//   ....[11]....
        /*00dc*/ 	.word	0x00003220


	//   ....[12]....
        /*00e0*/ 	.word	0x00003cd0


	//   ....[13]....
        /*00e4*/ 	.word	0x00003f00


	//----- nvinfo : EIATTR_VRC_CTA_INIT_COUNT
	.align		4
.L_43:
        /*00e8*/ 	.byte	0x02, 0x4a
        /*00ea*/ 	.byte	0x80
	.zero		1


	//----- nvinfo : EIATTR_SYSCALL_OFFSETS
	.align		4
        /*00ec*/ 	.byte	0x04, 0x46
        /*00ee*/ 	.short	(.L_45 - .L_44)


	//   ....[0]....
.L_44:
        /*00f0*/ 	.word	0x00005b10


	//   ....[1]....
        /*00f4*/ 	.word	0x00005c00


	//   ....[2]....
        /*00f8*/ 	.word	0x00006390


	//   ....[3]....
        /*00fc*/ 	.word	0x00006c40


	//   ....[4]....
        /*0100*/ 	.word	0x000074d0


	//   ....[5]....
        /*0104*/ 	.word	0x00007d50


	//----- nvinfo : EIATTR_MBARRIER_INSTR_OFFSETS
	.align		4
.L_45:
        /*0108*/ 	.byte	0x04, 0x39
        /*010a*/ 	.short	(.L_47 - .L_46)


	//   ....[0]....
.L_46:
        /*010c*/ 	.word	0x00000610
        /*0110*/ 	.word	0x000000ff
        /*0114*/ 	.word	0x00000000
        /*0118*/ 	.short	0x0100
        /*011a*/ 	.byte	0x04
	.zero		1


	//   ....[1]....
        /*011c*/ 	.word	0x00000620
        /*0120*/ 	.word	0x000000ff
        /*0124*/ 	.word	0x00000028
        /*0128*/ 	.short	0x0100
        /*012a*/ 	.byte	0x04
	.zero		1


	//   ....[2]....
        /*012c*/ 	.word	0x00000630
        /*0130*/ 	.word	0x000000ff
        /*0134*/ 	.word	0x00000008
        /*0138*/ 	.short	0x0100
        /*013a*/ 	.byte	0x04
	.zero		1


	//   ....[3]....
        /*013c*/ 	.word	0x00000640
        /*0140*/ 	.word	0x000000ff
        /*0144*/ 	.word	0x00000030
        /*0148*/ 	.short	0x0100
        /*014a*/ 	.byte	0x04
	.zero		1


	//   ....[4]....
        /*014c*/ 	.word	0x00000650
        /*0150*/ 	.word	0x000000ff
        /*0154*/ 	.word	0x00000010
        /*0158*/ 	.short	0x0100
        /*015a*/ 	.byte	0x04
	.zero		1


	//   ....[5]....
        /*015c*/ 	.word	0x00000660
        /*0160*/ 	.word	0x000000ff
        /*0164*/ 	.word	0x00000038
        /*0168*/ 	.short	0x0100
        /*016a*/ 	.byte	0x04
	.zero		1


	//   ....[6]....
        /*016c*/ 	.word	0x00000670
        /*0170*/ 	.word	0x000000ff
        /*0174*/ 	.word	0x00000018
        /*0178*/ 	.short	0x0100
        /*017a*/ 	.byte	0x04
	.zero		1


	//   ....[7]....
        /*017c*/ 	.word	0x00000680
        /*0180*/ 	.word	0x000000ff
        /*0184*/ 	.word	0x00000040
        /*0188*/ 	.short	0x0100
        /*018a*/ 	.byte	0x04
	.zero		1


	//   ....[8]....
        /*018c*/ 	.word	0x00000690
        /*0190*/ 	.word	0x000000ff
        /*0194*/ 	.word	0x00000020
        /*0198*/ 	.short	0x0100
        /*019a*/ 	.byte	0x04
	.zero		1


	//   ....[9]....
        /*019c*/ 	.word	0x000006a0
        /*01a0*/ 	.word	0x000000ff
        /*01a4*/ 	.word	0x00000048
        /*01a8*/ 	.short	0x0100
        /*01aa*/ 	.byte	0x04
	.zero		1


	//   ....[10]....
        /*01ac*/ 	.word	0x000007d0
        /*01b0*/ 	.word	0x000000ff
        /*01b4*/ 	.word	0x00000050
        /*01b8*/ 	.short	0x0100
        /*01ba*/ 	.byte	0x04
	.zero		1


	//   ....[11]....
        /*01bc*/ 	.word	0x000007e0
        /*01c0*/ 	.word	0x000000ff
        /*01c4*/ 	.word	0x00000070
        /*01c8*/ 	.short	0x0100
        /*01ca*/ 	.byte	0x04
	.zero		1


	//   ....[12]....
        /*01cc*/ 	.word	0x000007f0
        /*01d0*/ 	.word	0x000000ff
        /*01d4*/ 	.word	0x00000058
        /*01d8*/ 	.short	0x0100
        /*01da*/ 	.byte	0x04
	.zero		1


	//   ....[13]....
        /*01dc*/ 	.word	0x00000800
        /*01e0*/ 	.word	0x000000ff
        /*01e4*/ 	.word	0x00000078
        /*01e8*/ 	.short	0x0100
        /*01ea*/ 	.byte	0x04
	.zero		1


	//   ....[14]....
        /*01ec*/ 	.word	0x00000810
        /*01f0*/ 	.word	0x000000ff
        /*01f4*/ 	.word	0x00000060
        /*01f8*/ 	.short	0x0100
        /*01fa*/ 	.byte	0x04
	.zero		1


	//   ....[15]....
        /*01fc*/ 	.word	0x00000820
        /*0200*/ 	.word	0x000000ff
        /*0204*/ 	.word	0x00000080
        /*0208*/ 	.short	0x0100
        /*020a*/ 	.byte	0x04
	.zero		1


	//   ....[16]....
        /*020c*/ 	.word	0x00000830
        /*0210*/ 	.word	0x000000ff
        /*0214*/ 	.word	0x00000068
        /*0218*/ 	.short	0x0100
        /*021a*/ 	.byte	0x04
	.zero		1


	//   ....[17]....
        /*021c*/ 	.word	0x00000840
        /*0220*/ 	.word	0x000000ff
        /*0224*/ 	.word	0x00000088
        /*0228*/ 	.short	0x0100
        /*022a*/ 	.byte	0x04
	.zero		1


	//   ....[18]....
        /*022c*/ 	.word	0x00000930
        /*0230*/ 	.word	0x000000ff
        /*0234*/ 	.word	0x00000090
        /*0238*/ 	.short	0x0100
        /*023a*/ 	.byte	0x06
	.zero		1


	//   ....[19]....
        /*023c*/ 	.word	0x00000940
        /*0240*/ 	.word	0x000000ff
        /*0244*/ 	.word	0x00000098
        /*0248*/ 	.short	0x0100
        /*024a*/ 	.byte	0x06
	.zero		1


	//   ....[20]....
        /*024c*/ 	.word	0x00000a80
        /*0250*/ 	.word	0x000000ff
        /*0254*/ 	.word	0x000000a0
        /*0258*/ 	.short	0x0100
        /*025a*/ 	.byte	0x06
	.zero		1


	//   ....[21]....
        /*025c*/ 	.word	0x00000a90
        /*0260*/ 	.word	0x000000ff
        /*0264*/ 	.word	0x000000b0
        /*0268*/ 	.short	0x0100
        /*026a*/ 	.byte	0x06
	.zero		1


	//   ....[22]....
        /*026c*/ 	.word	0x00000aa0
        /*0270*/ 	.word	0x000000ff
        /*0274*/ 	.word	0x000000a8
        /*0278*/ 	.short	0x0100
        /*027a*/ 	.byte	0x06
	.zero		1


	//   ....[23]....
        /*027c*/ 	.word	0x00000ab0
        /*0280*/ 	.word	0x000000ff
        /*0284*/ 	.word	0x000000b8
        /*0288*/ 	.short	0x0100
        /*028a*/ 	.byte	0x06
	.zero		1


	//   ....[24]....
        /*028c*/ 	.word	0x00000be0
        /*0290*/ 	.word	0x000000ff
        /*0294*/ 	.word	0x000000c0
        /*0298*/ 	.short	0x0100
        /*029a*/ 	.byte	0x04
	.zero		1


	//   ....[25]....
        /*029c*/ 	.word	0x00000bf0
        /*02a0*/ 	.word	0x000000ff
        /*02a4*/ 	.word	0x000000e0
        /*02a8*/ 	.short	0x0100
        /*02aa*/ 	.byte	0x04
	.zero		1


	//   ....[26]....
        /*02ac*/ 	.word	0x00000c00
        /*02b0*/ 	.word	0x000000ff
        /*02b4*/ 	.word	0x000000c8
        /*02b8*/ 	.short	0x0100
        /*02ba*/ 	.byte	0x04
	.zero		1


	//   ....[27]....
        /*02bc*/ 	.word	0x00000c10
        /*02c0*/ 	.word	0x000000ff
        /*02c4*/ 	.word	0x000000e8
        /*02c8*/ 	.short	0x0100
        /*02ca*/ 	.byte	0x04
	.zero		1


	//   ....[28]....
        /*02cc*/ 	.word	0x00000c20
        /*02d0*/ 	.word	0x000000ff
        /*02d4*/ 	.word	0x000000d0
        /*02d8*/ 	.short	0x0100
        /*02da*/ 	.byte	0x04
	.zero		1


	//   ....[29]....
        /*02dc*/ 	.word	0x00000c30
        /*02e0*/ 	.word	0x000000ff
        /*02e4*/ 	.word	0x000000f0
        /*02e8*/ 	.short	0x0100
        /*02ea*/ 	.byte	0x04
	.zero		1


	//   ....[30]....
        /*02ec*/ 	.word	0x00000c40
        /*02f0*/ 	.word	0x000000ff
        /*02f4*/ 	.word	0x000000d8
        /*02f8*/ 	.short	0x0100
        /*02fa*/ 	.byte	0x04
	.zero		1


	//   ....[31]....
        /*02fc*/ 	.word	0x00000c50
        /*0300*/ 	.word	0x000000ff
        /*0304*/ 	.word	0x000000f8
        /*0308*/ 	.short	0x0100
        /*030a*/ 	.byte	0x04
	.zero		1


	//   ....[32]....
        /*030c*/ 	.word	0x00000d40
        /*0310*/ 	.word	0x000000ff
        /*0314*/ 	.word	0x00000100
        /*0318*/ 	.short	0x0100
        /*031a*/ 	.byte	0x04
	.zero		1


	//   ....[33]....
        /*031c*/ 	.word	0x00000d50
        /*0320*/ 	.word	0x000000ff
        /*0324*/ 	.word	0x00000110
        /*0328*/ 	.short	0x0100
        /*032a*/ 	.byte	0x04
	.zero		1


	//   ....[34]....
        /*032c*/ 	.word	0x00000d60
        /*0330*/ 	.word	0x000000ff
        /*0334*/ 	.word	0x00000108
        /*0338*/ 	.short	0x0100
        /*033a*/ 	.byte	0x04
	.zero		1


	//   ....[35]....
        /*033c*/ 	.word	0x00000d70
        /*0340*/ 	.word	0x000000ff
        /*0344*/ 	.word	0x00000118
        /*0348*/ 	.short	0x0100
        /*034a*/ 	.byte	0x04
	.zero		1


	//   ....[36]....
        /*034c*/ 	.word	0x00001900
        /*0350*/ 	.word	0x00000000
        /*0354*/ 	.word	0x00000110
        /*0358*/ 	.short	0x010a
        /*035a*/ 	.byte	0xff
	.zero		1


	//   ....[37]....
        /*035c*/ 	.word	0x00001930
        /*0360*/ 	.word	0x00000000
        /*0364*/ 	.word	0x00000100
        /*0368*/ 	.short	0x0101
        /*036a*/ 	.byte	0xff
	.zero		1


	//   ....[38]....
        /*036c*/ 	.word	0x000019e0
        /*0370*/ 	.word	0x000000ff
        /*0374*/ 	.word	0x00000028
        /*0378*/ 	.short	0x010a
        /*037a*/ 	.byte	0x04
	.zero		1


	//   ....[39]....
        /*037c*/ 	.word	0x00001a60
        /*0380*/ 	.word	0x000000ff
        /*0384*/ 	.word	0x00000028
        /*0388*/ 	.short	0x010a
        /*038a*/ 	.byte	0x21
	.zero		1


	//   ....[40]....
        /*038c*/ 	.word	0x00001bf0
        /*0390*/ 	.word	0x000000ff
        /*0394*/ 	.word	0x00000028
        /*0398*/ 	.short	0x010a
        /*039a*/ 	.byte	0x08
	.zero		1


	//   ....[41]....
        /*039c*/ 	.word	0x00001d20
        /*03a0*/ 	.word	0x000000ff
        /*03a4*/ 	.word	0x00000098
        /*03a8*/ 	.short	0x0101
        /*03aa*/ 	.byte	0x07
	.zero		1


	//   ....[42]....
        /*03ac*/ 	.word	0x00001d40
        /*03b0*/ 	.word	0x000000ff
        /*03b4*/ 	.word	0x00000028
        /*03b8*/ 	.short	0x010a
        /*03ba*/ 	.byte	0x04
	.zero		1


	//   ....[43]....
        /*03bc*/ 	.word	0x00001dc0
        /*03c0*/ 	.word	0x000000ff
        /*03c4*/ 	.word	0x00000028
        /*03c8*/ 	.short	0x010a
        /*03ca*/ 	.byte	0x11
	.zero		1


	//   ....[44]....
        /*03cc*/ 	.word	0x00001f50
        /*03d0*/ 	.word	0x000000ff
        /*03d4*/ 	.word	0x00000028
        /*03d8*/ 	.short	0x010a
        /*03da*/ 	.byte	0x06
	.zero		1


	//   ....[45]....
        /*03dc*/ 	.word	0x00002090
        /*03e0*/ 	.word	0x00000003
        /*03e4*/ 	.word	0x000000a0
        /*03e8*/ 	.short	0x010a
        /*03ea*/ 	.byte	0xff
	.zero		1


	//   ....[46]....
        /*03ec*/ 	.word	0x000021e0
        /*03f0*/ 	.word	0x00000000
        /*03f4*/ 	.word	0x00000000
        /*03f8*/ 	.short	0x0101
        /*03fa*/ 	.byte	0xff
	.zero		1


	//   ....[47]....
        /*03fc*/ 	.word	0x000027a0
        /*0400*/ 	.word	0x000000ff
        /*0404*/ 	.word	0x00000000
        /*0408*/ 	.short	0x010a
        /*040a*/ 	.byte	0x04
	.zero		1


	//   ....[48]....
        /*040c*/ 	.word	0x00002830
        /*0410*/ 	.word	0x000000ff
        /*0414*/ 	.word	0x00000000
        /*0418*/ 	.short	0x010a
        /*041a*/ 	.byte	0x05
	.zero		1


	//   ....[49]....
        /*041c*/ 	.word	0x000028c0
        /*0420*/ 	.word	0x000000ff
        /*0424*/ 	.word	0x00000000
        /*0428*/ 	.short	0x010a
        /*042a*/ 	.byte	0x05
	.zero		1


	//   ....[50]....
        /*042c*/ 	.word	0x00002950
        /*0430*/ 	.word	0x000000ff
        /*0434*/ 	.word	0x00000000
        /*0438*/ 	.short	0x010a
        /*043a*/ 	.byte	0x05
	.zero		1


	//   ....[51]....
        /*043c*/ 	.word	0x000029f0
        /*0440*/ 	.word	0x00000000
        /*0444*/ 	.word	0x00000000
        /*0448*/ 	.short	0x010a
        /*044a*/ 	.byte	0xff
	.zero		1


	//   ....[52]....
        /*044c*/ 	.word	0x00002b30
        /*0450*/ 	.word	0x00000002
        /*0454*/ 	.word	0x00000100
        /*0458*/ 	.short	0x010a
        /*045a*/ 	.byte	0xff
	.zero		1


	//   ....[53]....
        /*045c*/ 	.word	0x00002ba0
        /*0460*/ 	.word	0x00000002
        /*0464*/ 	.word	0x00000000
        /*0468*/ 	.short	0x0101
        /*046a*/ 	.byte	0xff
	.zero		1


	//   ....[54]....
        /*046c*/ 	.word	0x00002bc0
        /*0470*/ 	.word	0x000000ff
        /*0474*/ 	.word	0x000000b0
        /*0478*/ 	.short	0x010a
        /*047a*/ 	.byte	0x04
	.zero		1


	//   ....[55]....
        /*047c*/ 	.word	0x00002ce0
        /*0480*/ 	.word	0x00000002
        /*0484*/ 	.word	0x000000a0
        /*0488*/ 	.short	0x010a
        /*048a*/ 	.byte	0xff
	.zero		1


	//   ....[56]....
        /*048c*/ 	.word	0x00002de0
        /*0490*/ 	.word	0x00000002
        /*0494*/ 	.word	0x00000000
        /*0498*/ 	.short	0x0101
        /*049a*/ 	.byte	0xff
	.zero		1


	//   ....[57]....
        /*049c*/ 	.word	0x00002e70
        /*04a0*/ 	.word	0x000000ff
        /*04a4*/ 	.word	0x000000b0
        /*04a8*/ 	.short	0x0106
        /*04aa*/ 	.byte	0x04
	.zero		1


	//   ....[58]....
        /*04ac*/ 	.word	0x00002e90
        /*04b0*/ 	.word	0x000000ff
        /*04b4*/ 	.word	0x000000b0
        /*04b8*/ 	.short	0x010a
        /*04ba*/ 	.byte	0x04
	.zero		1


	//   ....[59]....
        /*04bc*/ 	.word	0x00002f20
        /*04c0*/ 	.word	0x000000ff
        /*04c4*/ 	.word	0x000000b0
        /*04c8*/ 	.short	0x0106
        /*04ca*/ 	.byte	0x07
	.zero		1


	//   ....[60]....
        /*04cc*/ 	.word	0x00002f60
        /*04d0*/ 	.word	0x00000000
        /*04d4*/ 	.word	0x000000b0
        /*04d8*/ 	.short	0x010a
        /*04da*/ 	.byte	0xff
	.zero		1


	//   ....[61]....
        /*04dc*/ 	.word	0x000034c0
        /*04e0*/ 	.word	0x00000000
        /*04e4*/ 	.word	0x000000a0
        /*04e8*/ 	.short	0x010a
        /*04ea*/ 	.byte	0xff
	.zero		1


	//   ....[62]....
        /*04ec*/ 	.word	0x000035c0
        /*04f0*/ 	.word	0x00000003
        /*04f4*/ 	.word	0x00000000
        /*04f8*/ 	.short	0x0101
        /*04fa*/ 	.byte	0xff
	.zero		1


	//   ....[63]....
        /*04fc*/ 	.word	0x000035d0
        /*0500*/ 	.word	0x000000ff
        /*0504*/ 	.word	0x00000000
        /*0508*/ 	.short	0x010a
        /*050a*/ 	.byte	0x04
	.zero		1


	//   ....[64]....
        /*050c*/ 	.word	0x00003650
        /*0510*/ 	.word	0x000000ff
        /*0514*/ 	.word	0x000000e0
        /*0518*/ 	.short	0x010a
        /*051a*/ 	.byte	0x1f
	.zero		1


	//   ....[65]....
        /*051c*/ 	.word	0x00003730
        /*0520*/ 	.word	0x000000ff
        /*0524*/ 	.word	0x00000000
        /*0528*/ 	.short	0x010a
        /*052a*/ 	.byte	0x05
	.zero		1


	//   ....[66]....
        /*052c*/ 	.word	0x00003870
        /*0530*/ 	.word	0x000000ff
        /*0534*/ 	.word	0x00000000
        /*0538*/ 	.short	0x010a
        /*053a*/ 	.byte	0x04
	.zero		1


	//   ....[67]....
        /*053c*/ 	.word	0x00003b00
        /*0540*/ 	.word	0x000000ff
        /*0544*/ 	.word	0x00000000
        /*0548*/ 	.short	0x010a
        /*054a*/ 	.byte	0x04
	.zero		1


	//   ....[68]....
        /*054c*/ 	.word	0x00003b90
        /*0550*/ 	.word	0x000000ff
        /*0554*/ 	.word	0x00000000
        /*0558*/ 	.short	0x010a
        /*055a*/ 	.byte	0x05
	.zero		1


	//   ....[69]....
        /*055c*/ 	.word	0x00003c20
        /*0560*/ 	.word	0x000000ff
        /*0564*/ 	.word	0x00000000
        /*0568*/ 	.short	0x010a
        /*056a*/ 	.byte	0x05
	.zero		1


	//   ....[70]....
        /*056c*/ 	.word	0x00003cb0
        /*0570*/ 	.word	0x000000ff
        /*0574*/ 	.word	0x00000000
        /*0578*/ 	.short	0x010a
        /*057a*/ 	.byte	0x04
	.zero		1


	//   ....[71]....
        /*057c*/ 	.word	0x000041c0
        /*0580*/ 	.word	0x0000000c
        /*0584*/ 	.word	0x000000a0
        /*0588*/ 	.short	0x010a
        /*058a*/ 	.byte	0xff
	.zero		1


	//   ....[72]....
        /*058c*/ 	.word	0x00004330
        /*0590*/ 	.word	0x00000000
        /*0594*/ 	.word	0x00000000
        /*0598*/ 	.short	0x0101
        /*059a*/ 	.byte	0xff
	.zero		1


	//   ....[73]....
        /*059c*/ 	.word	0x000047c0
        /*05a0*/ 	.word	0x000000ff
        /*05a4*/ 	.word	0x00000098
        /*05a8*/ 	.short	0x010a
        /*05aa*/ 	.byte	0x15
	.zero		1


	//   ....[74]....
        /*05ac*/ 	.word	0x00004940
        /*05b0*/ 	.word	0x000000ff
        /*05b4*/ 	.word	0x00000070
        /*05b8*/ 	.short	0x010a
        /*05ba*/ 	.byte	0x15
	.zero		1


	//   ....[75]....
        /*05bc*/ 	.word	0x00004ab0
        /*05c0*/ 	.word	0x000000ff
        /*05c4*/ 	.word	0x00000050
        /*05c8*/ 	.short	0x010b
        /*05ca*/ 	.byte	0x15
	.zero		1


	//   ....[76]....
        /*05cc*/ 	.word	0x00004ac0
        /*05d0*/ 	.word	0x000000ff
        /*05d4*/ 	.word	0x00000000
        /*05d8*/ 	.short	0x0101
        /*05da*/ 	.byte	0x28
	.zero		1


	//   ....[77]....
        /*05dc*/ 	.word	0x00004ad0
        /*05e0*/ 	.word	0x000000ff
        /*05e4*/ 	.word	0x00000078
        /*05e8*/ 	.short	0x010a
        /*05ea*/ 	.byte	0x15
	.zero		1


	//   ....[78]....
        /*05ec*/ 	.word	0x00004c20
        /*05f0*/ 	.word	0x000000ff
        /*05f4*/ 	.word	0x00000058
        /*05f8*/ 	.short	0x010b
        /*05fa*/ 	.byte	0x15
	.zero		1


	//   ....[79]....
        /*05fc*/ 	.word	0x00004c30
        /*0600*/ 	.word	0x000000ff
        /*0604*/ 	.word	0x00000000
        /*0608*/ 	.short	0x0101
        /*060a*/ 	.byte	0x27
	.zero		1


	//   ....[80]....
        /*060c*/ 	.word	0x00004c40
        /*0610*/ 	.word	0x000000ff
        /*0614*/ 	.word	0x00000080
        /*0618*/ 	.short	0x010a
        /*061a*/ 	.byte	0x15
	.zero		1


	//   ....[81]....
        /*061c*/ 	.word	0x00004d80
        /*0620*/ 	.word	0x000000ff
        /*0624*/ 	.word	0x00000060
        /*0628*/ 	.short	0x010b
        /*062a*/ 	.byte	0x15
	.zero		1


	//   ....[82]....
        /*062c*/ 	.word	0x00004d90
        /*0630*/ 	.word	0x000000ff
        /*0634*/ 	.word	0x00000000
        /*0638*/ 	.short	0x0101
        /*063a*/ 	.byte	0x26
	.zero		1


	//   ....[83]....
        /*063c*/ 	.word	0x00004da0
        /*0640*/ 	.word	0x000000ff
        /*0644*/ 	.word	0x00000088
        /*0648*/ 	.short	0x010a
        /*064a*/ 	.byte	0x15
	.zero		1


	//   ....[84]....
        /*064c*/ 	.word	0x00004fa0
        /*0650*/ 	.word	0x000000ff
        /*0654*/ 	.word	0x00000068
        /*0658*/ 	.short	0x010b
        /*065a*/ 	.byte	0x15
	.zero		1


	//   ....[85]....
        /*065c*/ 	.word	0x00004fb0
        /*0660*/ 	.word	0x000000ff
        /*0664*/ 	.word	0x00000000
        /*0668*/ 	.short	0x0101
        /*066a*/ 	.byte	0x25
	.zero		1


	//   ....[86]....
        /*066c*/ 	.word	0x00004fe0
        /*0670*/ 	.word	0x000000ff
        /*0674*/ 	.word	0x00000070
        /*0678*/ 	.short	0x010a
        /*067a*/ 	.byte	0x15
	.zero		1


	//   ....[87]....
        /*067c*/ 	.word	0x00005000
        /*0680*/ 	.word	0x000000ff
        /*0684*/ 	.word	0x00000078
        /*0688*/ 	.short	0x010a
        /*068a*/ 	.byte	0x15
	.zero		1


	//   ....[88]....
        /*068c*/ 	.word	0x00005020
        /*0690*/ 	.word	0x000000ff
        /*0694*/ 	.word	0x00000080
        /*0698*/ 	.short	0x010a
        /*069a*/ 	.byte	0x15
	.zero		1


	//   ....[89]....
        /*069c*/ 	.word	0x00005060
        /*06a0*/ 	.word	0x00000000
        /*06a4*/ 	.word	0x00000088
        /*06a8*/ 	.short	0x010a
        /*06aa*/ 	.byte	0xff
	.zero		1


	//   ....[90]....
        /*06ac*/ 	.word	0x000053a0
        /*06b0*/ 	.word	0x00000003
        /*06b4*/ 	.word	0x000000a0
        /*06b8*/ 	.short	0x010a
        /*06ba*/ 	.byte	0xff
	.zero		1


	//   ....[91]....
        /*06bc*/ 	.word	0x00005520
        /*06c0*/ 	.word	0x00000000
        /*06c4*/ 	.word	0x00000000
        /*06c8*/ 	.short	0x0101
        /*06ca*/ 	.byte	0xff
	.zero		1


	//   ....[92]....
        /*06cc*/ 	.word	0x00006040
        /*06d0*/ 	.word	0x000000ff
        /*06d4*/ 	.word	0x00000050
        /*06d8*/ 	.short	0x010a
        /*06da*/ 	.byte	0x2c
	.zero		1


	//   ....[93]....
        /*06dc*/ 	.word	0x00006080
        /*06e0*/ 	.word	0x0000001a
        /*06e4*/ 	.word	0x000000c0
        /*06e8*/ 	.short	0x010a
        /*06ea*/ 	.byte	0xff
	.zero		1


	//   ....[94]....
        /*06ec*/ 	.word	0x00006190
        /*06f0*/ 	.word	0x000000ff
        /*06f4*/ 	.word	0x00000050
        /*06f8*/ 	.short	0x010a
        /*06fa*/ 	.byte	0x2c
	.zero		1


	//   ....[95]....
        /*06fc*/ 	.word	0x00006270
        /*0700*/ 	.word	0x0000001a
        /*0704*/ 	.word	0x000000c0
        /*0708*/ 	.short	0x010a
        /*070a*/ 	.byte	0xff
	.zero		1


	//   ....[96]....
        /*070c*/ 	.word	0x000069a0
        /*0710*/ 	.word	0x00000000
        /*0714*/ 	.word	0x00000000
        /*0718*/ 	.short	0x0101
        /*071a*/ 	.byte	0xff
	.zero		1


	//   ....[97]....
        /*071c*/ 	.word	0x000069b0
        /*0720*/ 	.word	0x00000004
        /*0724*/ 	.word	0x00000050
        /*0728*/ 	.short	0x010a
        /*072a*/ 	.byte	0xff
	.zero		1


	//   ....[98]....
        /*072c*/ 	.word	0x00006a70
        /*0730*/ 	.word	0x00000004
        /*0734*/ 	.word	0x00000050
        /*0738*/ 	.short	0x010a
        /*073a*/ 	.byte	0xff
	.zero		1


	//   ....[99]....
        /*073c*/ 	.word	0x00007230
        /*0740*/ 	.word	0x00000000
        /*0744*/ 	.word	0x00000000
        /*0748*/ 	.short	0x0101
        /*074a*/ 	.byte	0xff
	.zero		1


	//   ....[100]....
        /*074c*/ 	.word	0x00007250
        /*0750*/ 	.word	0x00000002
        /*0754*/ 	.word	0x00000050
        /*0758*/ 	.short	0x010a
        /*075a*/ 	.byte	0xff
	.zero		1


	//   ....[101]....
        /*075c*/ 	.word	0x00007300
        /*0760*/ 	.word	0x00000002
        /*0764*/ 	.word	0x00000050
        /*0768*/ 	.short	0x010a
        /*076a*/ 	.byte	0xff
	.zero		1


	//   ....[102]....
        /*076c*/ 	.word	0x00007ab0
        /*0770*/ 	.word	0x00000000
        /*0774*/ 	.word	0x00000000
        /*0778*/ 	.short	0x0101
        /*077a*/ 	.byte	0xff
	.zero		1


	//   ....[103]....
        /*077c*/ 	.word	0x00007ad0
        /*0780*/ 	.word	0x00000003
        /*0784*/ 	.word	0x00000050
        /*0788*/ 	.short	0x010a
        /*078a*/ 	.byte	0xff
	.zero		1


	//   ....[104]....
        /*078c*/ 	.word	0x00007b80
        /*0790*/ 	.word	0x00000003
        /*0794*/ 	.word	0x00000050
        /*0798*/ 	.short	0x010a
        /*079a*/ 	.byte	0xff
	.zero		1


	//   ....[105]....
        /*079c*/ 	.word	0x00007f90
        /*07a0*/ 	.word	0x000000ff
        /*07a4*/ 	.word	0x00000000
        /*07a8*/ 	.short	0x0101
        /*07aa*/ 	.byte	0x04
	.zero		1


	//   ....[106]....
        /*07ac*/ 	.word	0x000083a0
        /*07b0*/ 	.word	0x00000000
        /*07b4*/ 	.word	0x00000000
        /*07b8*/ 	.short	0x0101
        /*07ba*/ 	.byte	0xff
	.zero		1


	//   ....[107]....
        /*07bc*/ 	.word	0x00008650
        /*07c0*/ 	.word	0x000000ff
        /*07c4*/ 	.word	0x00000000
        /*07c8*/ 	.short	0x0101
        /*07ca*/ 	.byte	0x04
	.zero		1


	//   ....[108]....
        /*07cc*/ 	.word	0x00008670
        /*07d0*/ 	.word	0x00000000
        /*07d4*/ 	.word	0x00000110
        /*07d8*/ 	.short	0x010a
        /*07da*/ 	.byte	0xff
	.zero		1


	//   ....[109]....
        /*07dc*/ 	.word	0x000086d0
        /*07e0*/ 	.word	0x00000000
        /*07e4*/ 	.word	0x00000028
        /*07e8*/ 	.short	0x010a
        /*07ea*/ 	.byte	0xff
	.zero		1


	//   ....[110]....
        /*07ec*/ 	.word	0x00008730
        /*07f0*/ 	.word	0x00000000
        /*07f4*/ 	.word	0x00000028
        /*07f8*/ 	.short	0x010a
        /*07fa*/ 	.byte	0xff
	.zero		1


	//   ....[111]....
        /*07fc*/ 	.word	0x00008780
        /*0800*/ 	.word	0x00000003
        /*0804*/ 	.word	0x000000a0
        /*0808*/ 	.short	0x010a
        /*080a*/ 	.byte	0xff
	.zero		1


	//   ....[112]....
        /*080c*/ 	.word	0x000087e0
        /*0810*/ 	.word	0x00000000
        /*0814*/ 	.word	0x00000000
        /*0818*/ 	.short	0x010a
        /*081a*/ 	.byte	0xff
	.zero		1


	//   ....[113]....
        /*081c*/ 	.word	0x00008840
        /*0820*/ 	.word	0x00000000
        /*0824*/ 	.word	0x00000000
        /*0828*/ 	.short	0x010a
        /*082a*/ 	.byte	0xff
	.zero		1


	//   ....[114]....
        /*082c*/ 	.word	0x000088a0
        /*0830*/ 	.word	0x00000000
        /*0834*/ 	.word	0x00000000
        /*0838*/ 	.short	0x010a
        /*083a*/ 	.byte	0xff
	.zero		1


	//   ....[115]....
        /*083c*/ 	.word	0x00008900
        /*0840*/ 	.word	0x00000000
        /*0844*/ 	.word	0x00000000
        /*0848*/ 	.short	0x010a
        /*084a*/ 	.byte	0xff
	.zero		1


	//   ....[116]....
        /*084c*/ 	.word	0x00008950
        /*0850*/ 	.word	0x00000002
        /*0854*/ 	.word	0x00000100
        /*0858*/ 	.short	0x010a
        /*085a*/ 	.byte	0xff
	.zero		1


	//   ....[117]....
        /*085c*/ 	.word	0x000089b0
        /*0860*/ 	.word	0x00000002
        /*0864*/ 	.word	0x000000b0
        /*0868*/ 	.short	0x010a
        /*086a*/ 	.byte	0xff
	.zero		1


	//   ....[118]....
        /*086c*/ 	.word	0x00008a00
        /*0870*/ 	.word	0x00000002
        /*0874*/ 	.word	0x000000a0
        /*0878*/ 	.short	0x010a
        /*087a*/ 	.byte	0xff
	.zero		1


	//   ....[119]....
        /*087c*/ 	.word	0x00008a60
        /*0880*/ 	.word	0x00000000
        /*0884*/ 	.word	0x000000b0
        /*0888*/ 	.short	0x010a
        /*088a*/ 	.byte	0xff
	.zero		1


	//   ....[120]....
        /*088c*/ 	.word	0x00008ab0
        /*0890*/ 	.word	0x00000000
        /*0894*/ 	.word	0x000000a0
        /*0898*/ 	.short	0x010a
        /*089a*/ 	.byte	0xff
	.zero		1


	//   ....[121]....
        /*089c*/ 	.word	0x00008b10
        /*08a0*/ 	.word	0x00000002
        /*08a4*/ 	.word	0x000000e0
        /*08a8*/ 	.short	0x010a
        /*08aa*/ 	.byte	0xff
	.zero		1


	//   ....[122]....
        /*08ac*/ 	.word	0x00008b70
        /*08b0*/ 	.word	0x00000000
        /*08b4*/ 	.word	0x00000000
        /*08b8*/ 	.short	0x010a
        /*08ba*/ 	.byte	0xff
	.zero		1


	//   ....[123]....
        /*08bc*/ 	.word	0x00008bd0
        /*08c0*/ 	.word	0x00000000
        /*08c4*/ 	.word	0x00000000
        /*08c8*/ 	.short	0x010a
        /*08ca*/ 	.byte	0xff
	.zero		1


	//   ....[124]....
        /*08cc*/ 	.word	0x00008c30
        /*08d0*/ 	.word	0x00000000
        /*08d4*/ 	.word	0x00000000
        /*08d8*/ 	.short	0x010a
        /*08da*/ 	.byte	0xff
	.zero		1


	//   ....[125]....
        /*08dc*/ 	.word	0x00008c90
        /*08e0*/ 	.word	0x00000000
        /*08e4*/ 	.word	0x00000000
        /*08e8*/ 	.short	0x010a
        /*08ea*/ 	.byte	0xff
	.zero		1


	//   ....[126]....
        /*08ec*/ 	.word	0x00008cf0
        /*08f0*/ 	.word	0x00000000
        /*08f4*/ 	.word	0x00000000
        /*08f8*/ 	.short	0x010a
        /*08fa*/ 	.byte	0xff
	.zero		1


	//   ....[127]....
        /*08fc*/ 	.word	0x00008d40
        /*0900*/ 	.word	0x0000000c
        /*0904*/ 	.word	0x000000a0
        /*0908*/ 	.short	0x010a
        /*090a*/ 	.byte	0xff
	.zero		1


	//   ....[128]....
        /*090c*/ 	.word	0x00008da0
        /*0910*/ 	.word	0x00000000
        /*0914*/ 	.word	0x00000098
        /*0918*/ 	.short	0x010a
        /*091a*/ 	.byte	0xff
	.zero		1


	//   ....[129]....
        /*091c*/ 	.word	0x00008e00
        /*0920*/ 	.word	0x00000000
        /*0924*/ 	.word	0x00000070
        /*0928*/ 	.short	0x010a
        /*092a*/ 	.byte	0xff
	.zero		1


	//   ....[130]....
        /*092c*/ 	.word	0x00008e60
        /*0930*/ 	.word	0x00000000
        /*0934*/ 	.word	0x00000078
        /*0938*/ 	.short	0x010a
        /*093a*/ 	.byte	0xff
	.zero		1


	//   ....[131]....
        /*093c*/ 	.word	0x00008ec0
        /*0940*/ 	.word	0x00000000
        /*0944*/ 	.word	0x00000080
        /*0948*/ 	.short	0x010a
        /*094a*/ 	.byte	0xff
	.zero		1


	//   ....[132]....
        /*094c*/ 	.word	0x00008f20
        /*0950*/ 	.word	0x00000000
        /*0954*/ 	.word	0x00000088
        /*0958*/ 	.short	0x010a
        /*095a*/ 	.byte	0xff
	.zero		1


	//   ....[133]....
        /*095c*/ 	.word	0x00008f80
        /*0960*/ 	.word	0x00000000
        /*0964*/ 	.word	0x00000070
        /*0968*/ 	.short	0x010a
        /*096a*/ 	.byte	0xff
	.zero		1


	//   ....[134]....
        /*096c*/ 	.word	0x00008fe0
        /*0970*/ 	.word	0x00000000
        /*0974*/ 	.word	0x00000078
        /*0978*/ 	.short	0x010a
        /*097a*/ 	.byte	0xff
	.zero		1


	//   ....[135]....
        /*097c*/ 	.word	0x00009040
        /*0980*/ 	.word	0x00000000
        /*0984*/ 	.word	0x00000080
        /*0988*/ 	.short	0x010a
        /*098a*/ 	.byte	0xff
	.zero		1


	//   ....[136]....
        /*098c*/ 	.word	0x00009090
        /*0990*/ 	.word	0x00000003
        /*0994*/ 	.word	0x000000a0
        /*0998*/ 	.short	0x010a
        /*099a*/ 	.byte	0xff
	.zero		1


	//   ....[137]....
        /*099c*/ 	.word	0x000090f0
        /*09a0*/ 	.word	0x00000000
        /*09a4*/ 	.word	0x00000050
        /*09a8*/ 	.short	0x010a
        /*09aa*/ 	.byte	0xff
	.zero		1


	//   ....[138]....
        /*09ac*/ 	.word	0x00009140
        /*09b0*/ 	.word	0x0000001a
        /*09b4*/ 	.word	0x000000c0
        /*09b8*/ 	.short	0x010a
        /*09ba*/ 	.byte	0xff
	.zero		1


	//   ....[139]....
        /*09bc*/ 	.word	0x00009190
        /*09c0*/ 	.word	0x00000004
        /*09c4*/ 	.word	0x00000050
        /*09c8*/ 	.short	0x010a
        /*09ca*/ 	.byte	0xff
	.zero		1


	//   ....[140]....
        /*09cc*/ 	.word	0x000091e0
        /*09d0*/ 	.word	0x00000002
        /*09d4*/ 	.word	0x00000050
        /*09d8*/ 	.short	0x010a
        /*09da*/ 	.byte	0xff
	.zero		1


	//   ....[141]....
        /*09dc*/ 	.word	0x00009230
        /*09e0*/ 	.word	0x00000003
        /*09e4*/ 	.word	0x00000050
        /*09e8*/ 	.short	0x010a
        /*09ea*/ 	.byte	0xff
	.zero		1


	//----- nvinfo : EIATTR_NUM_MBARRIERS
	.align		4
.L_47:
        /*09ec*/ 	.byte	0x03, 0x38
        /*09ee*/ 	.short	0x0024


	//----- nvinfo : EIATTR_EXIT_INSTR_OFFSETS
	.align		4
        /*09f0*/ 	.byte	0x04, 0x1c
        /*09f2*/ 	.short	(.L_49 - .L_48)


	//   ....[0]....
.L_48:
        /*09f4*/ 	.word	0x00002a20


	//   ....[1]....
        /*09f8*/ 	.word	0x00002f30


	//   ....[2]....
        /*09fc*/ 	.word	0x00002f90


	//   ....[3]....
        /*0a00*/ 	.word	0x00003f10


	//   ....[4]....
        /*0a04*/ 	.word	0x00005090


	//   ....[5]....
        /*0a08*/ 	.word	0x000050d0


	//   ....[6]....
        /*0a0c*/ 	.word	0x00008530


	//   ....[7]....
        /*0a10*/ 	.word	0x000085b0


	//   ....[8]....
        /*0a14*/ 	.word	0x000085e0


	//   ....[9]....
        /*0a18*/ 	.word	0x00008660


	//----- nvinfo : EIATTR_MAX_THREADS
	.align		4
.L_49:
        /*0a1c*/ 	.byte	0x04, 0x05
        /*0a1e*/ 	.short	(.L_51 - .L_50)
.L_50:
        /*0a20*/ 	.word	0x00000100
        /*0a24*/ 	.word	0x00000001
        /*0a28*/ 	.word	0x00000001


	//----- nvinfo : EIATTR_CRS_STACK_SIZE
	.align		4
.L_51:
        /*0a2c*/ 	.byte	0x04, 0x1e
        /*0a2e*/ 	.short	(.L_53 - .L_52)
.L_52:
        /*0a30*/ 	.word	0x00000000


	//----- nvinfo : EIATTR_CBANK_PARAM_SIZE
	.align		4
.L_53:
        /*0a34*/ 	.byte	0x03, 0x19
        /*0a36*/ 	.short	0x0800


	//----- nvinfo : EIATTR_PARAM_CBANK
	.align		4
        /*0a38*/ 	.byte	0x04, 0x0a
        /*0a3a*/ 	.short	(.L_55 - .L_54)
	.align		4
.L_54:
        /*0a3c*/ 	.word	index@(.nv.constant0._ZN7cutlass13device_kernelINS_4gemm6kernel13GemmUniversalIN4cute5tupleIJiiiiEEENS1_10collective13CollectiveMmaINS1_35MainloopSm100TmaUmmaWarpSpecializedILi5ELi2ELi4ENS5_IJNS4_1CILi1EEENSA_ILi2EEESB_EEEEENS5_IJNSA_ILi64EEENSA_ILi128EEESF_EEENS_6half_tENS5_IJlSB_lEEESI_SJ_NS4_8TiledMMAINS4_8MMA_AtomIJNS4_20SM100_MMA_F16BF16_SSISI_SI_fLi64ELi128ELNS4_4UMMA5MajorE0ELSO_0ELNSN_7ScaleInE0ELSP_0EEEEEENS4_6LayoutINS5_IJSB_SB_SB_EEENS5_IJNSA_ILi0EEESU_SU_EEEEENS5_IJNS4_10UnderscoreESX_SX_EEEEENS4_23SM90_TMA_LOAD_MULTICASTENS4_14ComposedLayoutINS4_7SwizzleILi3ELi4ELi3EEENS4_18smem_ptr_flag_bitsILi16EEENSS_INS5_IJNSA_ILi8EEESF_EEENS5_IJSF_SB_EEEEEEEvNS4_8identityENS4_13SM90_TMA_LOADES1A_vS1B_EENS_8epilogue10collective18CollectiveEpilogueINS1E_23Sm100TmaWarpSpecializedILi4ELi2ELi16ELb1ELb0EEEJSH_NS5_IJNSS_ISF_SB_EENSS_INSA_ILi32EEESB_EEEEESI_SJ_SI_SJ_NS1E_6fusion15FusionCallbacksIS1I_NS1N_17LinearCombinationISI_fSI_fLNS_15FloatRoundStyleE2EEESH_S1M_JEEENS4_5SM1004TMEM4LOAD26SM100_TMEM_LOAD_16dp256b4xES1C_NS11_INS12_ILi2ELi4ELi3EEES15_NSS_INS5_IJS16_S1K_EEENS5_IJS1K_SB_EEEEEEENS4_17SM75_U32x4_LDSM_NENS4_14SM90_TMA_STOREES21_NS4_17SM90_U32x4_STSM_NENS4_39AutoVectorizingCopyWithAssumedAlignmentILi128EEEEEEvvEEEEvNT_6ParamsE)
        /*0a40*/ 	.short	0x0380
        /*0a42*/ 	.short	0x0800


	//----- nvinfo : EIATTR_SW_WAR
	.align		4
.L_55:
        /*0a44*/ 	.byte	0x04, 0x36
        /*0a46*/ 	.short	(.L_57 - .L_56)
.L_56:
        /*0a48*/ 	.word	0x00000008
.L_57:


//--------------------- .nv.callgraph             --------------------------
	.section	.nv.callgraph,"",@"SHT_CUDA_CALLGRAPH"
	.align	4
	.sectionentsize	8
	.align		4
        /*0000*/ 	.word	0x00000000
	.align		4
        /*0004*/ 	.word	0xffffffff
	.align		4
        /*0008*/ 	.word	index@(_ZN7cutlass13device_kernelINS_4gemm6kernel13GemmUniversalIN4cute5tupleIJiiiiEEENS1_10collective13CollectiveMmaINS1_35MainloopSm100TmaUmmaWarpSpecializedILi5ELi2ELi4ENS5_IJNS4_1CILi1EEENSA_ILi2EEESB_EEEEENS5_IJNSA_ILi64EEENSA_ILi128EEESF_EEENS_6half_tENS5_IJlSB_lEEESI_SJ_NS4_8TiledMMAINS4_8MMA_AtomIJNS4_20SM100_MMA_F16BF16_SSISI_SI_fLi64ELi128ELNS4_4UMMA5MajorE0ELSO_0ELNSN_7ScaleInE0ELSP_0EEEEEENS4_6LayoutINS5_IJSB_SB_SB_EEENS5_IJNSA_ILi0EEESU_SU_EEEEENS5_IJNS4_10UnderscoreESX_SX_EEEEENS4_23SM90_TMA_LOAD_MULTICASTENS4_14ComposedLayoutINS4_7SwizzleILi3ELi4ELi3EEENS4_18smem_ptr_flag_bitsILi16EEENSS_INS5_IJNSA_ILi8EEESF_EEENS5_IJSF_SB_EEEEEEEvNS4_8identityENS4_13SM90_TMA_LOADES1A_vS1B_EENS_8epilogue10collective18CollectiveEpilogueINS1E_23Sm100TmaWarpSpecializedILi4ELi2ELi16ELb1ELb0EEEJSH_NS5_IJNSS_ISF_SB_EENSS_INSA_ILi32EEESB_EEEEESI_SJ_SI_SJ_NS1E_6fusion15FusionCallbacksIS1I_NS1N_17LinearCombinationISI_fSI_fLNS_15FloatRoundStyleE2EEESH_S1M_JEEENS4_5SM1004TMEM4LOAD26SM100_TMEM_LOAD_16dp256b4xES1C_NS11_INS12_ILi2ELi4ELi3EEES15_NSS_INS5_IJS16_S1K_EEENS5_IJS1K_SB_EEEEEEENS4_17SM75_U32x4_LDSM_NENS4_14SM90_TMA_STOREES21_NS4_17SM90_U32x4_STSM_NENS4_39AutoVectorizingCopyWithAssumedAlignmentILi128EEEEEEvvEEEEvNT_6ParamsE)
	.align		4
        /*000c*/ 	.word	index@(__assertfail)
	.align		4
        /*0010*/ 	.word	0x00000000
	.align		4
        /*0014*/ 	.word	0xfffffffe
	.align		4
        /*0018*/ 	.word	0x00000000
	.align		4
        /*001c*/ 	.word	0xfffffffd
	.align		4
        /*0020*/ 	.word	0x00000000
	.align		4
        /*0024*/ 	.word	0xfffffffc


//--------------------- .nv.constant4             --------------------------
	.section	.nv.constant4,"a",@progbits
	.align	8
	.align		8
.nv.constant4:
        /*0000*/ 	.dword	__assertfail
	.align		8
        /*0008*/ 	.dword	__unnamed_1
	.align		8
        /*0010*/ 	.dword	__unnamed_2
	.align		8
        /*0018*/ 	.dword	_ZN39_INTERNAL_d4ab6add_4_k_cu_6a5bb50b_67024cuda3std3__45__cpo5beginE
	.align		8
        /*0020*/ 	.dword	_ZN39_INTERNAL_d4ab6add_4_k_cu_6a5bb50b_67024cuda3std3__45__cpo3endE
	.align		8
        /*0028*/ 	.dword	_ZN39_INTERNAL_d4ab6add_4_k_cu_6a5bb50b_67024cuda3std3__45__cpo6cbeginE
	.align		8
        /*0030*/ 	.dword	_ZN39_INTERNAL_d4ab6add_4_k_cu_6a5bb50b_67024cuda3std3__45__cpo4cendE
	.align		8
        /*0038*/ 	.dword	_ZN39_INTERNAL_d4ab6add_4_k_cu_6a5bb50b_67024cuda3std3__441_GLOBAL__N__d4ab6add_4_k_cu_6a5bb50b_67026ignoreE
	.align		8
        /*0040*/ 	.dword	_ZN39_INTERNAL_d4ab6add_4_k_cu_6a5bb50b_67024cuda3std3__419piecewise_constructE
	.align		8
        /*0048*/ 	.dword	_ZN39_INTERNAL_d4ab6add_4_k_cu_6a5bb50b_67024cuda3std3__48in_placeE
	.align		8
        /*0050*/ 	.dword	_ZN39_INTERNAL_d4ab6add_4_k_cu_6a5bb50b_67024cuda3std6ranges3__45__cpo4swapE
	.align		8
        /*0058*/ 	.dword	_ZN39_INTERNAL_d4ab6add_4_k_cu_6a5bb50b_67024cuda3std6ranges3__45__cpo9iter_moveE
	.align		8
        /*0060*/ 	.dword	_ZN39_INTERNAL_d4ab6add_4_k_cu_6a5bb50b_67024cute7productE
	.align		8
        /*0068*/ 	.dword	_ZN39_INTERNAL_d4ab6add_4_k_cu_6a5bb50b_67024cute1_E
	.align		8
        /*0070*/ 	.dword	$str$25
	.align		8
        /*0078*/ 	.dword	$str$26
	.align		8
        /*0080*/ 	.dword	$str$27
	.align		8
        /*0088*/ 	.dword	$str$28


//--------------------- .text._ZN7cutlass13device_kernelINS_4gemm6kernel13GemmUniversalIN4cute5tupleIJiiiiEEENS1_10collective13CollectiveMmaINS1_35MainloopSm100TmaUmmaWarpSpecializedILi5ELi2ELi4ENS5_IJNS4_1CILi1EEENSA_ILi2EEESB_EEEEENS5_IJNSA_ILi64EEENSA_ILi128EEESF_EEENS_6half_tENS5_IJlSB_lEEESI_SJ_NS4_8TiledMMAINS4_8MMA_AtomIJNS4_20SM100_MMA_F16BF16_SSISI_SI_fLi64ELi128ELNS4_4UMMA5MajorE0ELSO_0ELNSN_7ScaleInE0ELSP_0EEEEEENS4_6LayoutINS5_IJSB_SB_SB_EEENS5_IJNSA_ILi0EEESU_SU_EEEEENS5_IJNS4_10UnderscoreESX_SX_EEEEENS4_23SM90_TMA_LOAD_MULTICASTENS4_14ComposedLayoutINS4_7SwizzleILi3ELi4ELi3EEENS4_18smem_ptr_flag_bitsILi16EEENSS_INS5_IJNSA_ILi8EEESF_EEENS5_IJSF_SB_EEEEEEEvNS4_8identityENS4_13SM90_TMA_LOADES1A_vS1B_EENS_8epilogue10collective18CollectiveEpilogueINS1E_23Sm100TmaWarpSpecializedILi4ELi2ELi16ELb1ELb0EEEJSH_NS5_IJNSS_ISF_SB_EENSS_INSA_ILi32EEESB_EEEEESI_SJ_SI_SJ_NS1E_6fusion15FusionCallbacksIS1I_NS1N_17LinearCombinationISI_fSI_fLNS_15FloatRoundStyleE2EEESH_S1M_JEEENS4_5SM1004TMEM4LOAD26SM100_TMEM_LOAD_16dp256b4xES1C_NS11_INS12_ILi2ELi4ELi3EEES15_NSS_INS5_IJS16_S1K_EEENS5_IJS1K_SB_EEEEEEENS4_17SM75_U32x4_LDSM_NENS4_14SM90_TMA_STOREES21_NS4_17SM90_U32x4_STSM_NENS4_39AutoVectorizingCopyWithAssumedAlignmentILi128EEEEEEvvEEEEvNT_6ParamsE --------------------------
	.section	.text._ZN7cutlass13device_kernelINS_4gemm6kernel13GemmUniversalIN4cute5tupleIJiiiiEEENS1_10collective13CollectiveMmaINS1_35MainloopSm100TmaUmmaWarpSpecializedILi5ELi2ELi4ENS5_IJNS4_1CILi1EEENSA_ILi2EEESB_EEEEENS5_IJNSA_ILi64EEENSA_ILi128EEESF_EEENS_6half_tENS5_IJlSB_lEEESI_SJ_NS4_8TiledMMAINS4_8MMA_AtomIJNS4_20SM100_MMA_F16BF16_SSISI_SI_fLi64ELi128ELNS4_4UMMA5MajorE0ELSO_0ELNSN_7ScaleInE0ELSP_0EEEEEENS4_6LayoutINS5_IJSB_SB_SB_EEENS5_IJNSA_ILi0EEESU_SU_EEEEENS5_IJNS4_10UnderscoreESX_SX_EEEEENS4_23SM90_TMA_LOAD_MULTICASTENS4_14ComposedLayoutINS4_7SwizzleILi3ELi4ELi3EEENS4_18smem_ptr_flag_bitsILi16EEENSS_INS5_IJNSA_ILi8EEESF_EEENS5_IJSF_SB_EEEEEEEvNS4_8identityENS4_13SM90_TMA_LOADES1A_vS1B_EENS_8epilogue10collective18CollectiveEpilogueINS1E_23Sm100TmaWarpSpecializedILi4ELi2ELi16ELb1ELb0EEEJSH_NS5_IJNSS_ISF_SB_EENSS_INSA_ILi32EEESB_EEEEESI_SJ_SI_SJ_NS1E_6fusion15FusionCallbacksIS1I_NS1N_17LinearCombinationISI_fSI_fLNS_15FloatRoundStyleE2EEESH_S1M_JEEENS4_5SM1004TMEM4LOAD26SM100_TMEM_LOAD_16dp256b4xES1C_NS11_INS12_ILi2ELi4ELi3EEES15_NSS_INS5_IJS16_S1K_EEENS5_IJS1K_SB_EEEEEEENS4_17SM75_U32x4_LDSM_NENS4_14SM90_TMA_STOREES21_NS4_17SM90_U32x4_STSM_NENS4_39AutoVectorizingCopyWithAssumedAlignmentILi128EEEEEEvvEEEEvNT_6ParamsE,"ax",@progbits
	.align	128
.text._ZN7cutlass13device_kernelINS_4gemm6kernel13GemmUniversalIN4cute5tupleIJiiiiEEENS1_10collective13CollectiveMmaINS1_35MainloopSm100TmaUmmaWarpSpecializedILi5ELi2ELi4ENS5_IJNS4_1CILi1EEENSA_ILi2EEESB_EEEEENS5_IJNSA_ILi64EEENSA_ILi128EEESF_EEENS_6half_tENS5_IJlSB_lEEESI_SJ_NS4_8TiledMMAINS4_8MMA_AtomIJNS4_20SM100_MMA_F16BF16_SSISI_SI_fLi64ELi128ELNS4_4UMMA5MajorE0ELSO_0ELNSN_7ScaleInE0ELSP_0EEEEEENS4_6LayoutINS5_IJSB_SB_SB_EEENS5_IJNSA_ILi0EEESU_SU_EEEEENS5_IJNS4_10UnderscoreESX_SX_EEEEENS4_23SM90_TMA_LOAD_MULTICASTENS4_14ComposedLayoutINS4_7SwizzleILi3ELi4ELi3EEENS4_18smem_ptr_flag_bitsILi16EEENSS_INS5_IJNSA_ILi8EEESF_EEENS5_IJSF_SB_EEEEEEEvNS4_8identityENS4_13SM90_TMA_LOADES1A_vS1B_EENS_8epilogue10collective18CollectiveEpilogueINS1E_23Sm100TmaWarpSpecializedILi4ELi2ELi16ELb1ELb0EEEJSH_NS5_IJNSS_ISF_SB_EENSS_INSA_ILi32EEESB_EEEEESI_SJ_SI_SJ_NS1E_6fusion15FusionCallbacksIS1I_NS1N_17LinearCombinationISI_fSI_fLNS_15FloatRoundStyleE2EEESH_S1M_JEEENS4_5SM1004TMEM4LOAD26SM100_TMEM_LOAD_16dp256b4xES1C_NS11_INS12_ILi2ELi4ELi3EEES15_NSS_INS5_IJS16_S1K_EEENS5_IJS1K_SB_EEEEEEENS4_17SM75_U32x4_LDSM_NENS4_14SM90_TMA_STOREES21_NS4_17SM90_U32x4_STSM_NENS4_39AutoVectorizingCopyWithAssumedAlignmentILi128EEEEEEvvEEEEvNT_6ParamsE:
        .type           _ZN7cutlass13device_kernelINS_4gemm6kernel13GemmUniversalIN4cute5tupleIJiiiiEEENS1_10collective13CollectiveMmaINS1_35MainloopSm100TmaUmmaWarpSpecializedILi5ELi2ELi4ENS5_IJNS4_1CILi1EEENSA_ILi2EEESB_EEEEENS5_IJNSA_ILi64EEENSA_ILi128EEESF_EEENS_6half_tENS5_IJlSB_lEEESI_SJ_NS4_8TiledMMAINS4_8MMA_AtomIJNS4_20SM100_MMA_F16BF16_SSISI_SI_fLi64ELi128ELNS4_4UMMA5MajorE0ELSO_0ELNSN_7ScaleInE0ELSP_0EEEEEENS4_6LayoutINS5_IJSB_SB_SB_EEENS5_IJNSA_ILi0EEESU_SU_EEEEENS5_IJNS4_10UnderscoreESX_SX_EEEEENS4_23SM90_TMA_LOAD_MULTICASTENS4_14ComposedLayoutINS4_7SwizzleILi3ELi4ELi3EEENS4_18smem_ptr_flag_bitsILi16EEENSS_INS5_IJNSA_ILi8EEESF_EEENS5_IJSF_SB_EEEEEEEvNS4_8identityENS4_13SM90_TMA_LOADES1A_vS1B_EENS_8epilogue10collective18CollectiveEpilogueINS1E_23Sm100TmaWarpSpecializedILi4ELi2ELi16ELb1ELb0EEEJSH_NS5_IJNSS_ISF_SB_EENSS_INSA_ILi32EEESB_EEEEESI_SJ_SI_SJ_NS1E_6fusion15FusionCallbacksIS1I_NS1N_17LinearCombinationISI_fSI_fLNS_15FloatRoundStyleE2EEESH_S1M_JEEENS4_5SM1004TMEM4LOAD26SM100_TMEM_LOAD_16dp256b4xES1C_NS11_INS12_ILi2ELi4ELi3EEES15_NSS_INS5_IJS16_S1K_EEENS5_IJS1K_SB_EEEEEEENS4_17SM75_U32x4_LDSM_NENS4_14SM90_TMA_STOREES21_NS4_17SM90_U32x4_STSM_NENS4_39AutoVectorizingCopyWithAssumedAlignmentILi128EEEEEEvvEEEEvNT_6ParamsE,@function
        .size           _ZN7cutlass13device_kernelINS_4gemm6kernel13GemmUniversalIN4cute5tupleIJiiiiEEENS1_10collective13CollectiveMmaINS1_35MainloopSm100TmaUmmaWarpSpecializedILi5ELi2ELi4ENS5_IJNS4_1CILi1EEENSA_ILi2EEESB_EEEEENS5_IJNSA_ILi64EEENSA_ILi128EEESF_EEENS_6half_tENS5_IJlSB_lEEESI_SJ_NS4_8TiledMMAINS4_8MMA_AtomIJNS4_20SM100_MMA_F16BF16_SSISI_SI_fLi64ELi128ELNS4_4UMMA5MajorE0ELSO_0ELNSN_7ScaleInE0ELSP_0EEEEEENS4_6LayoutINS5_IJSB_SB_SB_EEENS5_IJNSA_ILi0EEESU_SU_EEEEENS5_IJNS4_10UnderscoreESX_SX_EEEEENS4_23SM90_TMA_LOAD_MULTICASTENS4_14ComposedLayoutINS4_7SwizzleILi3ELi4ELi3EEENS4_18smem_ptr_flag_bitsILi16EEENSS_INS5_IJNSA_ILi8EEESF_EEENS5_IJSF_SB_EEEEEEEvNS4_8identityENS4_13SM90_TMA_LOADES1A_vS1B_EENS_8epilogue10collective18CollectiveEpilogueINS1E_23Sm100TmaWarpSpecializedILi4ELi2ELi16ELb1ELb0EEEJSH_NS5_IJNSS_ISF_SB_EENSS_INSA_ILi32EEESB_EEEEESI_SJ_SI_SJ_NS1E_6fusion15FusionCallbacksIS1I_NS1N_17LinearCombinationISI_fSI_fLNS_15FloatRoundStyleE2EEESH_S1M_JEEENS4_5SM1004TMEM4LOAD26SM100_TMEM_LOAD_16dp256b4xES1C_NS11_INS12_ILi2ELi4ELi3EEES15_NSS_INS5_IJS16_S1K_EEENS5_IJS1K_SB_EEEEEEENS4_17SM75_U32x4_LDSM_NENS4_14SM90_TMA_STOREES21_NS4_17SM90_U32x4_STSM_NENS4_39AutoVectorizingCopyWithAssumedAlignmentILi128EEEEEEvvEEEEvNT_6ParamsE,(.L_x_186 - _ZN7cutlass13device_kernelINS_4gemm6kernel13GemmUniversalIN4cute5tupleIJiiiiEEENS1_10collective13CollectiveMmaINS1_35MainloopSm100TmaUmmaWarpSpecializedILi5ELi2ELi4ENS5_IJNS4_1CILi1EEENSA_ILi2EEESB_EEEEENS5_IJNSA_ILi64EEENSA_ILi128EEESF_EEENS_6half_tENS5_IJlSB_lEEESI_SJ_NS4_8TiledMMAINS4_8MMA_AtomIJNS4_20SM100_MMA_F16BF16_SSISI_SI_fLi64ELi128ELNS4_4UMMA5MajorE0ELSO_0ELNSN_7ScaleInE0ELSP_0EEEEEENS4_6LayoutINS5_IJSB_SB_SB_EEENS5_IJNSA_ILi0EEESU_SU_EEEEENS5_IJNS4_10UnderscoreESX_SX_EEEEENS4_23SM90_TMA_LOAD_MULTICASTENS4_14ComposedLayoutINS4_7SwizzleILi3ELi4ELi3EEENS4_18smem_ptr_flag_bitsILi16EEENSS_INS5_IJNSA_ILi8EEESF_EEENS5_IJSF_SB_EEEEEEEvNS4_8identityENS4_13SM90_TMA_LOADES1A_vS1B_EENS_8epilogue10collective18CollectiveEpilogueINS1E_23Sm100TmaWarpSpecializedILi4ELi2ELi16ELb1ELb0EEEJSH_NS5_IJNSS_ISF_SB_EENSS_INSA_ILi32EEESB_EEEEESI_SJ_SI_SJ_NS1E_6fusion15FusionCallbacksIS1I_NS1N_17LinearCombinationISI_fSI_fLNS_15FloatRoundStyleE2EEESH_S1M_JEEENS4_5SM1004TMEM4LOAD26SM100_TMEM_LOAD_16dp256b4xES1C_NS11_INS12_ILi2ELi4ELi3EEES15_NSS_INS5_IJS16_S1K_EEENS5_IJS1K_SB_EEEEEEENS4_17SM75_U32x4_LDSM_NENS4_14SM90_TMA_STOREES21_NS4_17SM90_U32x4_STSM_NENS4_39AutoVectorizingCopyWithAssumedAlignmentILi128EEEEEEvvEEEEvNT_6ParamsE)
        .other          _ZN7cutlass13device_kernelINS_4gemm6kernel13GemmUniversalIN4cute5tupleIJiiiiEEENS1_10collective13CollectiveMmaINS1_35MainloopSm100TmaUmmaWarpSpecializedILi5ELi2ELi4ENS5_IJNS4_1CILi1EEENSA_ILi2EEESB_EEEEENS5_IJNSA_ILi64EEENSA_ILi128EEESF_EEENS_6half_tENS5_IJlSB_lEEESI_SJ_NS4_8TiledMMAINS4_8MMA_AtomIJNS4_20SM100_MMA_F16BF16_SSISI_SI_fLi64ELi128ELNS4_4UMMA5MajorE0ELSO_0ELNSN_7ScaleInE0ELSP_0EEEEEENS4_6LayoutINS5_IJSB_SB_SB_EEENS5_IJNSA_ILi0EEESU_SU_EEEEENS5_IJNS4_10UnderscoreESX_SX_EEEEENS4_23SM90_TMA_LOAD_MULTICASTENS4_14ComposedLayoutINS4_7SwizzleILi3ELi4ELi3EEENS4_18smem_ptr_flag_bitsILi16EEENSS_INS5_IJNSA_ILi8EEESF_EEENS5_IJSF_SB_EEEEEEEvNS4_8identityENS4_13SM90_TMA_LOADES1A_vS1B_EENS_8epilogue10collective18CollectiveEpilogueINS1E_23Sm100TmaWarpSpecializedILi4ELi2ELi16ELb1ELb0EEEJSH_NS5_IJNSS_ISF_SB_EENSS_INSA_ILi32EEESB_EEEEESI_SJ_SI_SJ_NS1E_6fusion15FusionCallbacksIS1I_NS1N_17LinearCombinationISI_fSI_fLNS_15FloatRoundStyleE2EEESH_S1M_JEEENS4_5SM1004TMEM4LOAD26SM100_TMEM_LOAD_16dp256b4xES1C_NS11_INS12_ILi2ELi4ELi3EEES15_NSS_INS5_IJS16_S1K_EEENS5_IJS1K_SB_EEEEEEENS4_17SM75_U32x4_LDSM_NENS4_14SM90_TMA_STOREES21_NS4_17SM90_U32x4_STSM_NENS4_39AutoVectorizingCopyWithAssumedAlignmentILi128EEEEEEvvEEEEvNT_6ParamsE,@"STO_CUDA_ENTRY STV_DEFAULT"
_ZN7cutlass13device_kernelINS_4gemm6kernel13GemmUniversalIN4cute5tupleIJiiiiEEENS1_10collective13CollectiveMmaINS1_35MainloopSm100TmaUmmaWarpSpecializedILi5ELi2ELi4ENS5_IJNS4_1CILi1EEENSA_ILi2EEESB_EEEEENS5_IJNSA_ILi64EEENSA_ILi128EEESF_EEENS_6half_tENS5_IJlSB_lEEESI_SJ_NS4_8TiledMMAINS4_8MMA_AtomIJNS4_20SM100_MMA_F16BF16_SSISI_SI_fLi64ELi128ELNS4_4UMMA5MajorE0ELSO_0ELNSN_7ScaleInE0ELSP_0EEEEEENS4_6LayoutINS5_IJSB_SB_SB_EEENS5_IJNSA_ILi0EEESU_SU_EEEEENS5_IJNS4_10UnderscoreESX_SX_EEEEENS4_23SM90_TMA_LOAD_MULTICASTENS4_14ComposedLayoutINS4_7SwizzleILi3ELi4ELi3EEENS4_18smem_ptr_flag_bitsILi16EEENSS_INS5_IJNSA_ILi8EEESF_EEENS5_IJSF_SB_EEEEEEEvNS4_8identityENS4_13SM90_TMA_LOADES1A_vS1B_EENS_8epilogue10collective18CollectiveEpilogueINS1E_23Sm100TmaWarpSpecializedILi4ELi2ELi16ELb1ELb0EEEJSH_NS5_IJNSS_ISF_SB_EENSS_INSA_ILi32EEESB_EEEEESI_SJ_SI_SJ_NS1E_6fusion15FusionCallbacksIS1I_NS1N_17LinearCombinationISI_fSI_fLNS_15FloatRoundStyleE2EEESH_S1M_JEEENS4_5SM1004TMEM4LOAD26SM100_TMEM_LOAD_16dp256b4xES1C_NS11_INS12_ILi2ELi4ELi3EEES15_NSS_INS5_IJS16_S1K_EEENS5_IJS1K_SB_EEEEEEENS4_17SM75_U32x4_LDSM_NENS4_14SM90_TMA_STOREES21_NS4_17SM90_U32x4_STSM_NENS4_39AutoVectorizingCopyWithAssumedAlignmentILi128EEEEEEvvEEEEvNT_6ParamsE:
[----:B------:R-:W1:Y:S01]  /*0000*/  LDC R1, c[0x0][0x37c] ;  /* 0x0000df00ff017b82 */ /* 0x000e620000000800 */
[----:B------:R-:W2:Y:S01]  /*0010*/  S2R R57, SR_TID.X ;  /* 0x0000000000397919 */ /* 0x000ea20000002100 */
[----:B------:R-:W3:Y:S01]  /*0020*/  LDCU.64 UR8, c[0x0][0x890] ;  /* 0x00011200ff0877ac */ /* 0x000ee20008000a00 */
[----:B------:R-:W-:Y:S02]  /*0030*/  PRMT R45, RZ, 0x7610, R45 ;  /* 0x00007610ff2d7816 */ /* 0x000fe4000000002d */
[----:B------:R-:W-:Y:S01]  /*0040*/  ELECT P3, URZ, PT ;  /* 0x0000000000ff782f */ /* 0x000fe20003860000 */
[----:B---3--:R-:W-:-:S04]  /*0050*/  UISETP.NE.U32.AND UP0, UPT, UR8, URZ, UPT ;  /* 0x000000ff0800728c */ /* 0x008fc8000bf05070 */
[----:B------:R-:W-:Y:S01]  /*0060*/  UISETP.NE.AND.EX UP0, UPT, UR9, URZ, UPT, UP0 ;  /* 0x000000ff0900728c */ /* 0x000fe2000bf05300 */
[----:B--2---:R-:W-:-:S05]  /*0070*/  SHF.R.U32.HI R46, RZ, 0x5, R57 ;  /* 0x00000005ff2e7819 */ /* 0x004fca0000011639 */
[----:B------:R-:W2:Y:S02]  /*0080*/  SHFL.IDX PT, R0, R46, RZ, 0x1f ;  /* 0x00001fff2e007589 */ /* 0x000ea400000e0000 */
[----:B--2---:R-:W-:Y:S01]  /*0090*/  R2UR UR17, R0 ;  /* 0x00000000001172ca */ /* 0x004fe200000e0000 */
[----:B-1----:R-:W-:-:S14]  /*00a0*/  BRA.U UP0, `(.L_x_0) ;  /* 0x0000000100307547 */ /* 0x002fdc000b800000 */
[----:B------:R-:W1:Y:S02]  /*00b0*/  LDCU.64 UR4, c[0x0][0x888] ;  /* 0x00011100ff0477ac */ /* 0x000e640008000a00 */
[----:B-1----:R-:W-:-:S04]  /*00c0*/  UISETP.NE.U32.AND UP0, UPT, UR4, URZ, UPT ;  /* 0x000000ff0400728c */ /* 0x002fc8000bf05070 */
[----:B------:R-:W-:-:S09]  /*00d0*/  UISETP.NE.AND.EX UP0, UPT, UR5, URZ, UPT, UP0 ;  /* 0x000000ff0500728c */ /* 0x000fd2000bf05300 */
[----:B------:R-:W-:Y:S05]  /*00e0*/  BRA.U !UP0, `(.L_x_1) ;  /* 0x0000000108147547 */ /* 0x000fea000b800000 */
[----:B------:R-:W1:Y:S01]  /*00f0*/  LDC.64 R2, c[0x0][0x888] ;  /* 0x00022200ff027b82 */ /* 0x000e620000000a00 */
[----:B------:R-:W1:Y:S02]  /*0100*/  LDCU.64 UR4, c[0x0][0x358] ;  /* 0x00006b00ff0477ac */ /* 0x000e640008000a00 */
[----:B-1----:R1:W5:Y:S01]  /*0110*/  LDG.E R27, desc[UR4][R2.64] ;  /* 0x00000004021b7981 */ /* 0x002362000c1e1900 */
[----:B------:R-:W-:Y:S01]  /*0120*/  HFMA2 R45, -RZ, RZ, 0, 5.9604644775390625e-08 ;  /* 0x00000001ff2d7431 */ /* 0x000fe200000001ff */
[----:B------:R-:W-:Y:S05]  /*0130*/  BRA `(.L_x_0) ;  /* 0x00000000000c7947 */ /* 0x000fea0003800000 */
.L_x_1:
[----:B------:R-:W1:Y:S01]  /*0140*/  LDCU UR4, c[0x0][0x880] ;  /* 0x00011000ff0477ac */ /* 0x000e620008000800 */
[----:B------:R-:W-:Y:S01]  /*0150*/  HFMA2 R45, -RZ, RZ, 0, 5.9604644775390625e-08 ;  /* 0x00000001ff2d7431 */ /* 0x000fe200000001ff */
[----:B-1----:R-:W-:-:S07]  /*0160*/  MOV R27, UR4 ;  /* 0x00000004001b7c02 */ /* 0x002fce0008000f00 */
.L_x_0:
[----:B------:R-:W2:Y:S02]  /*0170*/  LDCU.64 UR4, c[0x0][0x8b0] ;  /* 0x00011600ff0477ac */ /* 0x000ea40008000a00 */
[----:B--2---:R-:W-:-:S04]  /*0180*/  UISETP.NE.U32.AND UP0, UPT, UR4, URZ, UPT ;  /* 0x000000ff0400728c */ /* 0x004fc8000bf05070 */
[----:B------:R-:W-:-:S09]  /*0190*/  UISETP.NE.AND.EX UP0, UPT, UR5, URZ, UPT, UP0 ;  /* 0x000000ff0500728c */ /* 0x000fd2000bf05300 */
[----:B------:R-:W-:Y:S05]  /*01a0*/  BRA.U UP0, `(.L_x_2) ;  /* 0x0000000100287547 */ /* 0x000fea000b800000 */
[----:B------:R-:W2:Y:S02]  /*01b0*/  LDCU.64 UR4, c[0x0][0x8a8] ;  /* 0x00011500ff0477ac */ /* 0x000ea40008000a00 */
[----:B--2---:R-:W-:-:S04]  /*01c0*/  UISETP.NE.U32.AND UP0, UPT, UR4, URZ, UPT ;  /* 0x000000ff0400728c */ /* 0x004fc8000bf05070 */
[----:B------:R-:W-:-:S09]  /*01d0*/  UISETP.NE.AND.EX UP0, UPT, UR5, URZ, UPT, UP0 ;  /* 0x000000ff0500728c */ /* 0x000fd2000bf05300 */
[----:B------:R-:W-:Y:S05]  /*01e0*/  BRA.U !UP0, `(.L_x_3) ;  /* 0x0000000108107547 */ /* 0x000fea000b800000 */
[----:B------:R-:W2:Y:S01]  /*01f0*/  LDC.64 R24, c[0x0][0x8a8] ;  /* 0x00022a00ff187b82 */ /* 0x000ea20000000a00 */
[----:B------:R-:W2:Y:S02]  /*0200*/  LDCU.64 UR4, c[0x0][0x358] ;  /* 0x00006b00ff0477ac */ /* 0x000ea40008000a00 */
[----:B--2---:R2:W5:Y:S01]  /*0210*/  LDG.E R24, desc[UR4][R24.64] ;  /* 0x0000000418187981 */ /* 0x004562000c1e1900 */
[----:B------:R-:W-:Y:S05]  /*0220*/  BRA `(.L_x_2) ;  /* 0x0000000000087947 */ /* 0x000fea0003800000 */
.L_x_3:
[----:B------:R-:W2:Y:S02]  /*0230*/  LDCU UR4, c[0x0][0x8a0] ;  /* 0x00011400ff0477ac */ /* 0x000ea40008000800 */
[----:B--2---:R-:W-:Y:S02]  /*0240*/  MOV R24, UR4 ;  /* 0x0000000400187c02 */ /* 0x004fe40008000f00 */
.L_x_2:
[----:B------:R-:W-:Y:S01]  /*0250*/  IMAD.U32 R0, RZ, RZ, UR17 ;  /* 0x00000011ff007e24 */ /* 0x000fe2000f8e00ff */
[----:B------:R-:W-:Y:S04]  /*0260*/  BSSY.RECONVERGENT B0, `(.L_x_4) ;  /* 0x000000c000007945 */ /* 0x000fe80003800200 */
[C---:B------:R-:W-:Y:S02]  /*0270*/  ISETP.NE.OR P1, PT, R0.reuse, 0x1, !P3 ;  /* 0x000000010000780c */ /* 0x040fe40005f25670 */
[----:B------:R-:W-:-:S11]  /*0280*/  ISETP.NE.OR P0, PT, R0, 0x3, !P3 ;  /* 0x000000030000780c */ /* 0x000fd60005f05670 */
[----:B------:R-:W-:Y:S05]  /*0290*/  @P1 BRA `(.L_x_5) ;  /* 0x0000000000201947 */ /* 0x000fea0003800000 */
[----:B------:R-:W3:Y:S02]  /*02a0*/  LDCU.64 UR4, c[0x0][0x348] ;  /* 0x00006900ff0477ac */ /* 0x000ee40008000a00 */
[----:B---3--:R-:W-:Y:S02]  /*02b0*/  UIADD3 UR6, UP1, UPT, UR4, 0x80, URZ ;  /* 0x0000008004067890 */ /* 0x008fe4000ff3e0ff */
[----:B------:R-:W-:Y:S02]  /*02c0*/  UIADD3 UR4, UP0, UPT, UR4, 0x180, URZ ;  /* 0x0000018004047890 */ /* 0x000fe4000ff1e0ff */
[----:B------:R-:W-:Y:S02]  /*02d0*/  UIADD3.X UR7, UPT, UPT, URZ, UR5, URZ, UP1, !UPT ;  /* 0x00000005ff077290 */ /* 0x000fe40008ffe4ff */
[----:B------:R-:W-:-:S07]  /*02e0*/  UIADD3.X UR5, UPT, UPT, URZ, UR5, URZ, UP0, !UPT ;  /* 0x00000005ff057290 */ /* 0x000fce00087fe4ff */
[----:B------:R3:W-:Y:S02]  /*02f0*/  UTMACCTL.PF [UR6] ;  /* 0x00000000060079b9 */ /* 0x0007e40008040000 */
[----:B------:R3:W-:Y:S02]  /*0300*/  UTMACCTL.PF [UR4] ;  /* 0x00000000040079b9 */ /* 0x0007e40008040000 */
[----:B---3--:R-:W-:Y:S01]  /*0310*/  NOP ;  /* 0x0000000000007918 */ /* 0x008fe20000000000 */
.L_x_5:
[----:B------:R-:W-:Y:S05]  /*0320*/  BSYNC.RECONVERGENT B0 ;  /* 0x0000000000007941 */ /* 0x000fea0003800200 */
.L_x_4:
[----:B------:R-:W-:Y:S04]  /*0330*/  BSSY.RECONVERGENT B0, `(.L_x_6) ;  /* 0x000000a000007945 */ /* 0x000fe80003800200 */
        /* <DEDUP_REMOVED lines=9> */
.L_x_7:
[----:B------:R-:W-:Y:S05]  /*03d0*/  BSYNC.RECONVERGENT B0 ;  /* 0x0000000000007941 */ /* 0x000fea0003800200 */
.L_x_6:
[----:B------:R-:W3:Y:S01]  /*03e0*/  LDCU.64 UR4, c[0x0][0x888] ;  /* 0x00011100ff0477ac */ /* 0x000ee20008000a00 */
[----:B------:R-:W-:Y:S02]  /*03f0*/  UISETP.EQ.U32.AND UP1, UPT, UR8, URZ, UPT ;  /* 0x000000ff0800728c */ /* 0x000fe4000bf22070 */
[----:B------:R-:W-:Y:S02]  /*0400*/  UPLOP3.LUT UP3, UPT, UPT, UPT, UPT, 0x80, 0x8 ;  /* 0x000000000008789c */ /* 0x000fe40003f6f070 */
[----:B---3--:R-:W-:-:S04]  /*0410*/  UISETP.NE.U32.AND UP0, UPT, UR4, URZ, UPT ;  /* 0x000000ff0400728c */ /* 0x008fc8000bf05070 */
[----:B------:R-:W-:-:S04]  /*0420*/  UISETP.NE.AND.EX UP0, UPT, UR5, URZ, UPT, UP0 ;  /* 0x000000ff0500728c */ /* 0x000fc8000bf05300 */
[----:B------:R-:W-:-:S04]  /*0430*/  UISETP.EQ.OR.EX UP2, UPT, UR9, URZ, !UP0, UP1 ;  /* 0x000000ff0900728c */ /* 0x000fc8000c742710 */
[----:B------:R-:W-:-:S06]  /*0440*/  UP2UR UR4, UPR, URZ, 0x4 ;  /* 0x00000004ff047883 */ /* 0x000fcc0008000000 */
[----:B------:R-:W-:Y:S01]  /*0450*/  MOV R49, UR4 ;  /* 0x0000000400317c02 */ /* 0x000fe20008000f00 */
[----:B------:R-:W-:Y:S06]  /*0460*/  BRA.U !UP2, `(.L_x_8) ;  /* 0x000000010a207547 */ /* 0x000fec000b800000 */
[----:B------:R-:W-:Y:S01]  /*0470*/  UISETP.NE.U32.AND UP1, UPT, UR8, URZ, UPT ;  /* 0x000000ff0800728c */ /* 0x000fe2000bf25070 */
[----:B-----5:R-:W-:Y:S01]  /*0480*/  FSETP.NEU.AND P0, PT, R27, RZ, PT ;  /* 0x000000ff1b00720b */ /* 0x020fe20003f0d000 */
[----:B------:R-:W-:Y:S02]  /*0490*/  USEL UR4, URZ, 0xffffffff, UP0 ;  /* 0xffffffffff047887 */ /* 0x000fe40008000000 */
[----:B------:R-:W-:-:S10]  /*04a0*/  UISETP.NE.AND.EX UP1, UPT, UR9, URZ, UPT, UP1 ;  /* 0x000000ff0900728c */ /* 0x000fd4000bf25310 */
[----:B------:R-:W-:Y:S01]  /*04b0*/  VOTEU.ANY UP0, P0 ;  /* 0x0000000000ff7886 */ /* 0x000fe20000000100 */
[----:B------:R-:W-:-:S04]  /*04c0*/  @!UP1 USEL UR4, URZ, 0xffffffff, UP0 ;  /* 0xffffffffff049887 */ /* 0x000fc80008000000 */
[----:B------:R-:W-:-:S04]  /*04d0*/  ULOP3.LUT UR4, UR4, 0x1, URZ, 0xc0, !UPT ;  /* 0x0000000104047892 */ /* 0x000fc8000f8ec0ff */
[----:B------:R-:W-:-:S11]  /*04e0*/  UISETP.NE.U32.AND UP3, UPT, UR4, 0x1, UPT ;  /* 0x000000010400788c */ /* 0x000fd6000bf65070 */
.L_x_8:
[----:B-1----:R-:W1:Y:S01]  /*04f0*/  SHFL.IDX PT, R2, R46, RZ, 0x1f ;  /* 0x00001fff2e027589 */ /* 0x002e6200000e0000 */
[----:B------:R-:W-:-:S04]  /*0500*/  UISETP.NE.AND UP0, UPT, UR17, 0x2, UPT ;  /* 0x000000021100788c */ /* 0x000fc8000bf05270 */
[----:B------:R-:W-:Y:S01]  /*0510*/  USEL UR48, URZ, 0x1, UP0 ;  /* 0x00000001ff307887 */ /* 0x000fe20008000000 */
[----:B-1----:R-:W-:-:S13]  /*0520*/  ISETP.NE.AND P0, PT, R2, RZ, PT ;  /* 0x000000ff0200720c */ /* 0x002fda0003f05270 */
[----:B------:R-:W-:Y:S05]  /*0530*/  @P0 BRA `(.L_x_9) ;  /* 0x0000000000600947 */ /* 0x000fea0003800000 */
[----:B------:R-:W1:Y:S01]  /*0540*/  S2UR UR4, SR_CgaCtaId ;  /* 0x00000000000479c3 */ /* 0x000e620000008800 */
[----:B------:R-:W-:Y:S01]  /*0550*/  UMOV UR5, 0x400 ;  /* 0x0000040000057882 */ /* 0x000fe20000000000 */
[----:B------:R-:W-:Y:S01]  /*0560*/  UMOV UR8, 0x1 ;  /* 0x0000000100087882 */ /* 0x000fe20000000000 */
[----:B------:R-:W-:Y:S01]  /*0570*/  UMOV UR6, 0x2 ;  /* 0x0000000200067882 */ /* 0x000fe20000000000 */
[----:B------:R-:W-:-:S04]  /*0580*/  UIADD3 UR8, UPT, UPT, -UR8, 0x100000, URZ ;  /* 0x0010000008087890 */ /* 0x000fc8000fffe1ff */
[----:B------:R-:W-:Y:S02]  /*0590*/  USHF.L.U32 UR9, UR8, 0xb, URZ ;  /* 0x0000000b08097899 */ /* 0x000fe400080006ff */
[----:B------:R-:W-:Y:S02]  /*05a0*/  USHF.L.U32 UR8, UR8, 0x1, URZ ;  /* 0x0000000108087899 */ /* 0x000fe400080006ff */
[----:B------:R-:W-:-:S04]  /*05b0*/  UIADD3 UR6, UPT, UPT, -UR6, 0x100000, URZ ;  /* 0x0010000006067890 */ /* 0x000fc8000fffe1ff */
[----:B------:R-:W-:Y:S02]  /*05c0*/  USHF.L.U32 UR7, UR6, 0xb, URZ ;  /* 0x0000000b06077899 */ /* 0x000fe400080006ff */
[----:B------:R-:W-:Y:S01]  /*05d0*/  USHF.L.U32 UR6, UR6, 0x1, URZ ;  /* 0x0000000106067899 */ /* 0x000fe200080006ff */
[----:B------:R-:W-:Y:S01]  /*05e0*/  ELECT P0, URZ, PT ;  /* 0x0000000000ff782f */ /* 0x000fe20003800000 */
[----:B-1----:R-:W-:Y:S01]  /*05f0*/  ULEA UR4, UR4, UR5, 0x18 ;  /* 0x0000000504047291 */ /* 0x002fe2000f8ec0ff */
[----:B------:R-:W1:Y:S11]  /*0600*/  FENCE.VIEW.ASYNC.S ;  /* 0x00000000000073c6 */ /* 0x000e760000000000 */
[----:B-1----:R1:W3:Y:S01]  /*0610*/  SYNCS.EXCH.64 URZ, [UR4], UR8 ;  /* 0x0000000804ff75b2 */ /* 0x0022e20008000100 */
[----:B------:R1:W4:Y:S01]  /*0620*/  SYNCS.EXCH.64 URZ, [UR4+0x28], UR6 ;  /* 0x0000280604ff75b2 */ /* 0x0003220008000100 */
[----:B------:R1:W1:Y:S01]  /*0630*/  SYNCS.EXCH.64 URZ, [UR4+0x8], UR8 ;  /* 0x0000080804ff75b2 */ /* 0x0002620008000100 */
[----:B------:R1:W1:Y:S01]  /*0640*/  SYNCS.EXCH.64 URZ, [UR4+0x30], UR6 ;  /* 0x0000300604ff75b2 */ /* 0x0002620008000100 */
[----:B------:R1:W1:Y:S01]  /*0650*/  SYNCS.EXCH.64 URZ, [UR4+0x10], UR8 ;  /* 0x0000100804ff75b2 */ /* 0x0002620008000100 */
[----:B------:R1:W1:Y:S01]  /*0660*/  SYNCS.EXCH.64 URZ, [UR4+0x38], UR6 ;  /* 0x0000380604ff75b2 */ /* 0x0002620008000100 */
[----:B------:R1:W1:Y:S01]  /*0670*/  SYNCS.EXCH.64 URZ, [UR4+0x18], UR8 ;  /* 0x0000180804ff75b2 */ /* 0x0002620008000100 */
[----:B------:R1:W1:Y:S01]  /*0680*/  SYNCS.EXCH.64 URZ, [UR4+0x40], UR6 ;  /* 0x0000400604ff75b2 */ /* 0x0002620008000100 */
[----:B------:R1:W1:Y:S01]  /*0690*/  SYNCS.EXCH.64 URZ, [UR4+0x20], UR8 ;  /* 0x0000200804ff75b2 */ /* 0x0002620008000100 */
[----:B------:R1:W1:Y:S01]  /*06a0*/  SYNCS.EXCH.64 URZ, [UR4+0x48], UR6 ;  /* 0x0000480604ff75b2 */ /* 0x0002620008000100 */
[----:B------:R-:W-:Y:S01]  /*06b0*/  NOP ;  /* 0x0000000000007918 */ /* 0x000fe20000000000 */
.L_x_9:
[----:B------:R-:W2:Y:S01]  /*06c0*/  SHFL.IDX PT, R2, R46, RZ, 0x1f ;  /* 0x00001fff2e027589 */ /* 0x000ea200000e0000 */
[----:B------:R-:W-:Y:S01]  /*06d0*/  NOP ;  /* 0x0000000000007918 */ /* 0x000fe20000000000 */
[----:B--2---:R-:W-:-:S13]  /*06e0*/  ISETP.NE.AND P0, PT, R2, 0x1, PT ;  /* 0x000000010200780c */ /* 0x004fda0003f05270 */
[----:B------:R-:W-:Y:S05]  /*06f0*/  @P0 BRA `(.L_x_10) ;  /* 0x0000000000580947 */ /* 0x000fea0003800000 */
[----:B-1----:R-:W1:Y:S01]  /*0700*/  S2UR UR4, SR_CgaCtaId ;  /* 0x00000000000479c3 */ /* 0x002e620000008800 */
        /* <DEDUP_REMOVED lines=12> */
[----:B-1----:R2:W1:Y:S01]  /*07d0*/  SYNCS.EXCH.64 URZ, [UR4+0x50], UR8 ;  /* 0x0000500804ff75b2 */ /* 0x0024620008000100 */
[----:B------:R2:W1:Y:S01]  /*07e0*/  SYNCS.EXCH.64 URZ, [UR4+0x70], UR6 ;  /* 0x0000700604ff75b2 */ /* 0x0004620008000100 */
[----:B------:R2:W1:Y:S01]  /*07f0*/  SYNCS.EXCH.64 URZ, [UR4+0x58], UR8 ;  /* 0x0000580804ff75b2 */ /* 0x0004620008000100 */
[----:B------:R2:W1:Y:S01]  /*0800*/  SYNCS.EXCH.64 URZ, [UR4+0x78], UR6 ;  /* 0x0000780604ff75b2 */ /* 0x0004620008000100 */
[----:B------:R2:W1:Y:S01]  /*0810*/  SYNCS.EXCH.64 URZ, [UR4+0x60], UR8 ;  /* 0x0000600804ff75b2 */ /* 0x0004620008000100 */
[----:B------:R2:W1:Y:S01]  /*0820*/  SYNCS.EXCH.64 URZ, [UR4+0x80], UR6 ;  /* 0x0000800604ff75b2 */ /* 0x0004620008000100 */
[----:B------:R2:W1:Y:S01]  /*0830*/  SYNCS.EXCH.64 URZ, [UR4+0x68], UR8 ;  /* 0x0000680804ff75b2 */ /* 0x0004620008000100 */
[----:B------:R2:W1:Y:S02]  /*0840*/  SYNCS.EXCH.64 URZ, [UR4+0x88], UR6 ;  /* 0x0000880604ff75b2 */ /* 0x0004640008000100 */
[----:B--2---:R-:W-:Y:S01]  /*0850*/  NOP ;  /* 0x0000000000007918 */ /* 0x004fe20000000000 */
.L_x_10:
[----:B------:R-:W2:Y:S01]  /*0860*/  SHFL.IDX PT, R2, R46, RZ, 0x1f ;  /* 0x00001fff2e027589 */ /* 0x000ea200000e0000 */
[----:B------:R-:W-:Y:S01]  /*0870*/  NOP ;  /* 0x0000000000007918 */ /* 0x000fe20000000000 */
[----:B--2---:R-:W-:-:S13]  /*0880*/  ISETP.NE.AND P0, PT, R2, 0x3, PT ;  /* 0x000000030200780c */ /* 0x004fda0003f05270 */
[----:B------:R-:W-:Y:S05]  /*0890*/  @P0 BRA `(.L_x_11) ;  /* 0x0000000000300947 */ /* 0x000fea0003800000 */
[----:B-1----:R-:W1:Y:S01]  /*08a0*/  S2UR UR6, SR_CgaCtaId ;  /* 0x00000000000679c3 */ /* 0x002e620000008800 */
[----:B------:R-:W-:Y:S01]  /*08b0*/  UMOV UR4, 0x400 ;  /* 0x0000040000047882 */ /* 0x000fe20000000000 */
[----:B------:R-:W-:Y:S01]  /*08c0*/  UMOV UR5, 0x20 ;  /* 0x0000002000057882 */ /* 0x000fe20000000000 */
[----:B------:R-:W-:Y:S01]  /*08d0*/  ELECT P0, URZ, PT ;  /* 0x0000000000ff782f */ /* 0x000fe20003800000 */
[----:B-1----:R-:W-:Y:S02]  /*08e0*/  ULEA UR6, UR6, UR4, 0x18 ;  /* 0x0000000406067291 */ /* 0x002fe4000f8ec0ff */
[----:B------:R-:W-:-:S04]  /*08f0*/  UIADD3 UR4, UPT, UPT, -UR5, 0x100000, URZ ;  /* 0x0010000005047890 */ /* 0x000fc8000fffe1ff */
[----:B------:R-:W-:Y:S02]  /*0900*/  USHF.L.U32 UR5, UR4, 0xb, URZ ;  /* 0x0000000b04057899 */ /* 0x000fe400080006ff */
[----:B------:R-:W-:Y:S01]  /*0910*/  USHF.L.U32 UR4, UR4, 0x1, URZ ;  /* 0x0000000104047899 */ /* 0x000fe200080006ff */
[----:B------:R-:W1:Y:S11]  /*0920*/  FENCE.VIEW.ASYNC.S ;  /* 0x00000000000073c6 */ /* 0x000e760000000000 */
[----:B-1----:R2:W1:Y:S01]  /*0930*/  SYNCS.EXCH.64 URZ, [UR6+0x90], UR4 ;  /* 0x0000900406ff75b2 */ /* 0x0024620008000100 */
[----:B------:R2:W1:Y:S02]  /*0940*/  SYNCS.EXCH.64 URZ, [UR6+0x98], UR4 ;  /* 0x0000980406ff75b2 */ /* 0x0004640008000100 */
[----:B--2---:R-:W-:Y:S01]  /*0950*/  NOP ;  /* 0x0000000000007918 */ /* 0x004fe20000000000 */
.L_x_11:
[----:B------:R-:W2:Y:S01]  /*0960*/  SHFL.IDX PT, R2, R46, RZ, 0x1f ;  /* 0x00001fff2e027589 */ /* 0x000ea200000e0000 */
[----:B------:R-:W-:Y:S01]  /*0970*/  NOP ;  /* 0x0000000000007918 */ /* 0x000fe20000000000 */
[----:B--2---:R-:W-:-:S13]  /*0980*/  ISETP.NE.AND P0, PT, R2, 0x4, PT ;  /* 0x000000040200780c */ /* 0x004fda0003f05270 */
[----:B------:R-:W-:Y:S05]  /*0990*/  @P0 BRA `(.L_x_12) ;  /* 0x00000000004c0947 */ /* 0x000fea0003800000 */
[----:B-1----:R-:W1:Y:S01]  /*09a0*/  S2UR UR6, SR_CgaCtaId ;  /* 0x00000000000679c3 */ /* 0x002e620000008800 */
[----:B------:R-:W-:Y:S01]  /*09b0*/  UMOV UR4, 0x1e0 ;  /* 0x000001e000047882 */ /* 0x000fe20000000000 */
[----:B------:R-:W-:Y:S01]  /*09c0*/  UMOV UR5, 0x400 ;  /* 0x0000040000057882 */ /* 0x000fe20000000000 */
[----:B------:R-:W-:Y:S01]  /*09d0*/  USEL UR4, UR4, 0x1a0, UP3 ;  /* 0x000001a004047887 */ /* 0x000fe20009800000 */
[----:B------:R-:W-:Y:S01]  /*09e0*/  UMOV UR8, 0x1 ;  /* 0x0000000100087882 */ /* 0x000fe20000000000 */
[----:B------:R-:W-:Y:S01]  /*09f0*/  ELECT P0, URZ, PT ;  /* 0x0000000000ff782f */ /* 0x000fe20003800000 */
[----:B------:R-:W-:-:S04]  /*0a00*/  UIADD3 UR8, UPT, UPT, -UR8, 0x100000, URZ ;  /* 0x0010000008087890 */ /* 0x000fc8000fffe1ff */
[----:B------:R-:W-:Y:S02]  /*0a10*/  USHF.L.U32 UR9, UR8, 0xb, URZ ;  /* 0x0000000b08097899 */ /* 0x000fe400080006ff */
[----:B------:R-:W-:Y:S02]  /*0a20*/  USHF.L.U32 UR8, UR8, 0x1, URZ ;  /* 0x0000000108087899 */ /* 0x000fe400080006ff */
[----:B-1----:R-:W-:Y:S02]  /*0a30*/  ULEA UR6, UR6, UR5, 0x18 ;  /* 0x0000000506067291 */ /* 0x002fe4000f8ec0ff */
[----:B------:R-:W-:-:S04]  /*0a40*/  UIADD3 UR4, UPT, UPT, -UR4, 0x100000, URZ ;  /* 0x0010000004047890 */ /* 0x000fc8000fffe1ff */
[----:B------:R-:W-:Y:S02]  /*0a50*/  USHF.L.U32 UR5, UR4, 0xb, URZ ;  /* 0x0000000b04057899 */ /* 0x000fe400080006ff */
[----:B------:R-:W-:Y:S01]  /*0a60*/  USHF.L.U32 UR4, UR4, 0x1, URZ ;  /* 0x0000000104047899 */ /* 0x000fe200080006ff */
[----:B------:R-:W1:Y:S03]  /*0a70*/  FENCE.VIEW.ASYNC.S ;  /* 0x00000000000073c6 */ /* 0x000e660000000000 */
[----:B-1----:R2:W1:Y:S08]  /*0a80*/  SYNCS.EXCH.64 URZ, [UR6+0xa0], UR8 ;  /* 0x0000a00806ff75b2 */ /* 0x0024700008000100 */
[----:B------:R2:W1:Y:S01]  /*0a90*/  SYNCS.EXCH.64 URZ, [UR6+0xb0], UR4 ;  /* 0x0000b00406ff75b2 */ /* 0x0004620008000100 */
[----:B------:R2:W1:Y:S01]  /*0aa0*/  SYNCS.EXCH.64 URZ, [UR6+0xa8], UR8 ;  /* 0x0000a80806ff75b2 */ /* 0x0004620008000100 */
[----:B------:R2:W1:Y:S02]  /*0ab0*/  SYNCS.EXCH.64 URZ, [UR6+0xb8], UR4 ;  /* 0x0000b80406ff75b2 */ /* 0x0004640008000100 */
[----:B--2---:R-:W-:Y:S01]  /*0ac0*/  NOP ;  /* 0x0000000000007918 */ /* 0x004fe20000000000 */
.L_x_12:
        /* <DEDUP_REMOVED lines=26> */
.L_x_13:
[----:B------:R-:W2:Y:S01]  /*0c70*/  SHFL.IDX PT, R2, R46, RZ, 0x1f ;  /* 0x00001fff2e027589 */ /* 0x000ea200000e0000 */
[----:B------:R-:W-:Y:S01]  /*0c80*/  NOP ;  /* 0x0000000000007918 */ /* 0x000fe20000000000 */
[----:B--2---:R-:W-:-:S13]  /*0c90*/  ISETP.NE.AND P0, PT, R2, 0x3, PT ;  /* 0x000000030200780c */ /* 0x004fda0003f05270 */
[----:B------:R-:W-:Y:S05]  /*0ca0*/  @P0 BRA `(.L_x_14) ;  /* 0x0000000000380947 */ /* 0x000fea0003800000 */
[----:B------:R-:W2:Y:S01]  /*0cb0*/  S2UR UR5, SR_CgaCtaId ;  /* 0x00000000000579c3 */ /* 0x000ea20000008800 */
[----:B-1----:R-:W-:Y:S01]  /*0cc0*/  UMOV UR4, 0x400 ;  /* 0x0000040000047882 */ /* 0x002fe20000000000 */
[----:B------:R-:W-:Y:S01]  /*0cd0*/  UMOV UR6, 0x20 ;  /* 0x0000002000067882 */ /* 0x000fe20000000000 */
[----:B------:R-:W-:Y:S01]  /*0ce0*/  ELECT P0, URZ, PT ;  /* 0x0000000000ff782f */ /* 0x000fe20003800000 */
[----:B------:R-:W-:-:S04]  /*0cf0*/  UIADD3 UR6, UPT, UPT, -UR6, 0x100000, URZ ;  /* 0x0010000006067890 */ /* 0x000fc8000fffe1ff */
[----:B------:R-:W-:Y:S02]  /*0d00*/  USHF.L.U32 UR7, UR6, 0xb, URZ ;  /* 0x0000000b06077899 */ /* 0x000fe400080006ff */
[----:B------:R-:W-:Y:S02]  /*0d10*/  USHF.L.U32 UR6, UR6, 0x1, URZ ;  /* 0x0000000106067899 */ /* 0x000fe400080006ff */
[----:B--2---:R-:W-:Y:S01]  /*0d20*/  ULEA UR4, UR5, UR4, 0x18 ;  /* 0x0000000405047291 */ /* 0x004fe2000f8ec0ff */
[----:B------:R-:W1:Y:S11]  /*0d30*/  FENCE.VIEW.ASYNC.S ;  /* 0x00000000000073c6 */ /* 0x000e760000000000 */
[----:B-1----:R2:W1:Y:S01]  /*0d40*/  SYNCS.EXCH.64 URZ, [UR4+0x100], UR6 ;  /* 0x0001000604ff75b2 */ /* 0x0024620008000100 */
[----:B------:R2:W1:Y:S01]  /*0d50*/  SYNCS.EXCH.64 URZ, [UR4+0x110], UR6 ;  /* 0x0001100604ff75b2 */ /* 0x0004620008000100 */
[----:B------:R2:W1:Y:S01]  /*0d60*/  SYNCS.EXCH.64 URZ, [UR4+0x108], UR6 ;  /* 0x0001080604ff75b2 */ /* 0x0004620008000100 */
[----:B------:R2:W1:Y:S02]  /*0d70*/  SYNCS.EXCH.64 URZ, [UR4+0x118], UR6 ;  /* 0x0001180604ff75b2 */ /* 0x0004640008000100 */
[----:B--2---:R-:W-:Y:S01]  /*0d80*/  NOP ;  /* 0x0000000000007918 */ /* 0x004fe20000000000 */
.L_x_14:
[----:B-1----:R-:W1:Y:S01]  /*0d90*/  LDCU UR4, c[0x0][0x36c] ;  /* 0x00006d80ff0477ac */ /* 0x002e620008000800 */
[----:B------:R-:W-:Y:S01]  /*0da0*/  ISETP.NE.OR P3, PT, R0, 0x2, !P3 ;  /* 0x000000020000780c */ /* 0x000fe20005f65670 */
[----:B------:R-:W-:Y:S01]  /*0db0*/  NOP ;  /* 0x0000000000007918 */ /* 0x000fe20000000000 */
[----:B------:R-:W-:Y:S01]  /*0dc0*/  LOP3.LUT R0, R57, 0x1f, RZ, 0xc0, !PT ;  /* 0x0000001f39007812 */ /* 0x000fe200078ec0ff */
[----:B------:R-:W-:Y:S02]  /*0dd0*/  UISETP.NE.AND UP4, UPT, UR17, URZ, UPT ;  /* 0x000000ff1100728c */ /* 0x000fe4000bf85270 */
[----:B-1----:R-:W-:-:S09]  /*0de0*/  UISETP.EQ.U32.AND UP5, UPT, UR4, 0x1, UPT ;  /* 0x000000010400788c */ /* 0x002fd2000bfa2070 */
[----:B------:R-:W-:Y:S05]  /*0df0*/  BRA.U !UP5, `(.L_x_15) ;  /* 0x000000010d087547 */ /* 0x000fea000b800000 */
[----:B---34-:R-:W-:Y:S01]  /*0e00*/  UCGABAR_ARV ;  /* 0x00000000000079c7 */ /* 0x018fe20008000000 */
[----:B------:R-:W-:Y:S05]  /*0e10*/  BRA `(.L_x_16) ;  /* 0x0000000000047947 */ /* 0x000fea0003800000 */
.L_x_15:
[----:B---34-:R-:W-:Y:S01]  /*0e20*/  NOP ;  /* 0x0000000000007918 */ /* 0x018fe20000000000 */
.L_x_16:
[----:B------:R-:W1:Y:S01]  /*0e30*/  S2UR UR7, SR_CTAID.X ;  /* 0x00000000000779c3 */ /* 0x000e620000002500 */
[----:B------:R-:W-:-:S05]  /*0e40*/  CS2R.32 R48, SR_CgaSize ;  /* 0x0000000000307805 */ /* 0x000fca0000008a00 */
[----:B------:R-:W-:-:S05]  /*0e50*/  IMAD R48, R48, -0xa0, RZ ;  /* 0xffffff6030307824 */ /* 0x000fca00078e02ff */
[----:B------:R-:W-:-:S14]  /*0e60*/  R2UR UR5, R48 ;  /* 0x00000000300572ca */ /* 0x000fdc00000e0000 */
[----:B------:R-:W2:Y:S01]  /*0e70*/  LDCU UR5, c[0x0][UR5+0x2b0] ;  /* 0x00005600050577ac */ /* 0x000ea20008000800 */
[----:B------:R-:W-:-:S05]  /*0e80*/  CS2R.32 R48, SR_CgaSize ;  /* 0x0000000000307805 */ /* 0x000fca0000008a00 */
[----:B------:R-:W-:-:S05]  /*0e90*/  IMAD R48, R48, -0xa0, RZ ;  /* 0xffffff6030307824 */ /* 0x000fca00078e02ff */
[----:B------:R-:W-:-:S14]  /*0ea0*/  R2UR UR4, R48 ;  /* 0x00000000300472ca */ /* 0x000fdc00000e0000 */
[----:B------:R-:W3:Y:S01]  /*0eb0*/  LDCU UR4, c[0x0][UR4+0x2b4] ;  /* 0x00005680040477ac */ /* 0x000ee20008000800 */
[----:B------:R-:W4:Y:S01]  /*0ec0*/  S2UR UR8, SR_CTAID.Y ;  /* 0x00000000000879c3 */ /* 0x000f220000002600 */
[----:B------:R-:W-:-:S05]  /*0ed0*/  CS2R.32 R48, SR_CgaSize ;  /* 0x0000000000307805 */ /* 0x000fca0000008a00 */
[----:B------:R-:W-:-:S05]  /*0ee0*/  IMAD R48, R48, -0xa0, RZ ;  /* 0xffffff6030307824 */ /* 0x000fca00078e02ff */
[----:B------:R-:W-:-:S14]  /*0ef0*/  R2UR UR9, R48 ;  /* 0x00000000300972ca */ /* 0x000fdc00000e0000 */
[----:B------:R-:W3:Y:S01]  /*0f00*/  LDCU UR9, c[0x0][UR9+0x2a0] ;  /* 0x00005400090977ac */ /* 0x000ee20008000800 */
[----:B------:R-:W-:-:S05]  /*0f10*/  CS2R.32 R48, SR_CgaSize ;  /* 0x0000000000307805 */ /* 0x000fca0000008a00 */
[----:B------:R-:W-:-:S05]  /*0f20*/  IMAD R48, R48, -0xa0, RZ ;  /* 0xffffff6030307824 */ /* 0x000fca00078e02ff */
[----:B------:R-:W-:-:S14]  /*0f30*/  R2UR UR10, R48 ;  /* 0x00000000300a72ca */ /* 0x000fdc00000e0000 */
[----:B------:R-:W3:Y:S01]  /*0f40*/  LDCU UR10, c[0x0][UR10+0x2a4] ;  /* 0x000054800a0a77ac */ /* 0x000ee20008000800 */
[----:B------:R-:W3:Y:S01]  /*0f50*/  S2UR UR11, SR_CgaCtaId ;  /* 0x00000000000b79c3 */ /* 0x000ee20000008800 */
[----:B------:R-:W3:Y:S01]  /*0f60*/  LDCU UR21, c[0x0][0xb24] ;  /* 0x00016480ff1577ac */ /* 0x000ee20008000800 */
[----:B------:R-:W3:Y:S01]  /*0f70*/  LDCU UR42, c[0x0][0xb24] ;  /* 0x00016480ff2a77ac */ /* 0x000ee20008000800 */
[----:B-1----:R-:W-:-:S05]  /*0f80*/  I2FP.F32.U32 R3, UR7 ;  /* 0x0000000700037c45 */ /* 0x002fca0008201000 */
[----:B------:R-:W1:Y:S01]  /*0f90*/  S2UR UR36, SR_CTAID.Z ;  /* 0x00000000002479c3 */ /* 0x000e620000002700 */
[----:B------:R-:W1:Y:S01]  /*0fa0*/  LDCU UR27, c[0x0][0xb30] ;  /* 0x00016600ff1b77ac */ /* 0x000e620008000800 */
[----:B--2---:R-:W-:Y:S01]  /*0fb0*/  FMUL R3, R3, UR5 ;  /* 0x0000000503037c20 */ /* 0x004fe20008400000 */
[----:B------:R-:W-:Y:S01]  /*0fc0*/  UMOV UR16, UR7 ;  /* 0x0000000700107c82 */ /* 0x000fe20008000000 */
[----:B----4-:R-:W-:Y:S01]  /*0fd0*/  I2FP.F32.U32 R2, UR8 ;  /* 0x0000000800027c45 */ /* 0x010fe20008201000 */
[----:B------:R-:W-:-:S03]  /*0fe0*/  UMOV UR20, UR8 ;  /* 0x0000000800147c82 */ /* 0x000fc60008000000 */
[----:B------:R-:W2:Y:S01]  /*0ff0*/  F2I.U32.TRUNC.NTZ R3, R3 ;  /* 0x0000000300037305 */ /* 0x000ea2000020f000 */
[----:B---3--:R-:W-:Y:S01]  /*1000*/  UISETP.GE.AND UP2, UPT, UR21, 0x1, UPT ;  /* 0x000000011500788c */ /* 0x008fe2000bf46270 */
[----:B------:R-:W-:Y:S01]  /*1010*/  FMUL R2, R2, UR4 ;  /* 0x0000000402027c20 */ /* 0x000fe20008400000 */
[----:B------:R-:W-:-:S05]  /*1020*/  USHF.L.U32 UR28, UR11, 0xb, URZ ;  /* 0x0000000b0b1c7899 */ /* 0x000fca00080006ff */
[----:B------:R-:W3:Y:S01]  /*1030*/  F2I.U32.TRUNC.NTZ R2, R2 ;  /* 0x0000000200027305 */ /* 0x000ee2000020f000 */
[----:B--2---:R-:W-:Y:S02]  /*1040*/  R2UR UR4, R3 ;  /* 0x00000000030472ca */ /* 0x004fe400000e0000 */
[----:B---3--:R-:W-:Y:S02]  /*1050*/  R2UR UR6, R2 ;  /* 0x00000000020672ca */ /* 0x008fe400000e0000 */
[----:B------:R-:W-:-:S09]  /*1060*/  PRMT R2, RZ, 0x7610, R2 ;  /* 0x00007610ff027816 */ /* 0x000fd20000000002 */
[----:B------:R-:W-:-:S04]  /*1070*/  UIADD3 UR5, UPT, UPT, -UR4, URZ, URZ ;  /* 0x000000ff04057290 */ /* 0x000fc8000fffe1ff */
[----:B------:R-:W-:Y:S02]  /*1080*/  UIMAD UR5, UR9, UR5, UR7 ;  /* 0x00000005090572a4 */ /* 0x000fe4000f8e0207 */
[----:B------:R-:W-:-:S04]  /*1090*/  UIADD3 UR4, UPT, UPT, -UR6, URZ, URZ ;  /* 0x000000ff06047290 */ /* 0x000fc8000fffe1ff */
[----:B------:R-:W-:Y:S01]  /*10a0*/  IMAD.U32 R48, RZ, RZ, UR5 ;  /* 0x00000005ff307e24 */ /* 0x000fe2000f8e00ff */
[----:B------:R-:W-:-:S06]  /*10b0*/  UIMAD UR4, UR10, UR4, UR8 ;  /* 0x000000040a0472a4 */ /* 0x000fcc000f8e0208 */
[----:B------:R-:W-:Y:S01]  /*10c0*/  IMAD.U32 R47, RZ, RZ, UR4 ;  /* 0x00000004ff2f7e24 */ /* 0x000fe2000f8e00ff */
[----:B-1----:R-:W-:Y:S06]  /*10d0*/  BRA.U UP4, `(.L_x_17) ;  /* 0x00000001042c7547 */ /* 0x002fec000b800000 */
[----:B------:R-:W-:Y:S02]  /*10e0*/  R2UR UR5, R47 ;  /* 0x000000002f0572ca */ /* 0x000fe400000e0000 */
[----:B------:R-:W-:-:S11]  /*10f0*/  R2UR UR4, R48 ;  /* 0x00000000300472ca */ /* 0x000fd600000e0000 */
[----:B------:R-:W-:Y:S02]  /*1100*/  UISETP.NE.AND UP0, UPT, UR5, URZ, UPT ;  /* 0x000000ff0500728c */ /* 0x000fe4000bf05270 */
[----:B------:R-:W-:Y:S02]  /*1110*/  UISETP.NE.AND UP1, UPT, UR5, 0x1, UPT ;  /* 0x000000010500788c */ /* 0x000fe4000bf25270 */
[----:B------:R-:W-:-:S04]  /*1120*/  UISETP.EQ.OR UP0, UPT, UR4, URZ, !UP0 ;  /* 0x000000ff0400728c */ /* 0x000fc8000c702670 */
[----:B------:R-:W-:Y:S02]  /*1130*/  USEL UR5, URZ, 0x1, !UP0 ;  /* 0x00000001ff057887 */ /* 0x000fe4000c000000 */
[----:B------:R-:W-:Y:S02]  /*1140*/  UISETP.NE.AND UP0, UPT, UR4, URZ, UPT ;  /* 0x000000ff0400728c */ /* 0x000fe4000bf05270 */
[----:B------:R-:W-:-:S04]  /*1150*/  USEL UR4, URZ, 0x2, UP1 ;  /* 0x00000002ff047887 */ /* 0x000fc80008800000 */
[----:B------:R-:W-:-:S04]  /*1160*/  USEL UR4, UR4, 0x2, UP0 ;  /* 0x0000000204047887 */ /* 0x000fc80008000000 */
[----:B------:R-:W-:-:S06]  /*1170*/  UIADD3 UR4, UPT, UPT, UR5, UR4, URZ ;  /* 0x0000000405047290 */ /* 0x000fcc000fffe0ff */
[----:B------:R-:W-:Y:S02]  /*1180*/  IMAD.U32 R2, RZ, RZ, UR4 ;  /* 0x00000004ff027e24 */ /* 0x000fe4000f8e00ff */
.L_x_17:
[----:B------:R-:W-:Y:S05]  /*1190*/  BRA.U !UP2, `(.L_x_18) ;  /* 0x000000010ad47547 */ /* 0x000fea000b800000 */
[----:B------:R-:W1:Y:S01]  /*11a0*/  LDCU.128 UR12, c[0x0][0xb10] ;  /* 0x00016200ff0c77ac */ /* 0x000e620008000c00 */
[----:B------:R-:W2:Y:S01]  /*11b0*/  LDCU UR6, c[0x0][0x370] ;  /* 0x00006e00ff0677ac */ /* 0x000ea20008000800 */
[----:B------:R-:W3:Y:S01]  /*11c0*/  LDCU UR5, c[0x0][0x374] ;  /* 0x00006e80ff0577ac */ /* 0x000ee20008000800 */
[----:B------:R-:W4:Y:S01]  /*11d0*/  LDCU UR26, c[0x0][0xb0c] ;  /* 0x00016180ff1a77ac */ /* 0x000f220008000800 */
[----:B------:R-:W4:Y:S01]  /*11e0*/  LDCU UR4, c[0x0][0xb20] ;  /* 0x00016400ff0477ac */ /* 0x000f220008000800 */
[----:B------:R-:W4:Y:S01]  /*11f0*/  LDCU.64 UR8, c[0x0][0xb28] ;  /* 0x00016500ff0877ac */ /* 0x000f220008000a00 */
[----:B-1----:R-:W-:Y:S02]  /*1200*/  UISETP.NE.AND UP0, UPT, UR14, 0x1, UPT ;  /* 0x000000010e00788c */ /* 0x002fe4000bf05270 */
[----:B---3--:R-:W-:Y:S02]  /*1210*/  UIMAD.WIDE.U32 UR10, UR5, UR15, URZ ;  /* 0x0000000f050a72a5 */ /* 0x008fe4000f8e00ff */
[----:B--2---:R-:W-:-:S02]  /*1220*/  UIMAD.WIDE.U32 UR22, UR6, UR12, URZ ;  /* 0x0000000c061672a5 */ /* 0x004fc4000f8e00ff */
[----:B----4-:R-:W-:Y:S02]  /*1230*/  UISETP.NE.AND UP1, UPT, UR26, 0x1, UPT ;  /* 0x000000011a00788c */ /* 0x010fe4000bf25270 */
[----:B------:R-:W-:Y:S01]  /*1240*/  UISETP.NE.AND UP2, UPT, UR21, 0x1, UPT ;  /* 0x000000011500788c */ /* 0x000fe2000bf45270 */
[----:B------:R-:W-:Y:S02]  /*1250*/  UMOV UR10, UR11 ;  /* 0x0000000b000a7c82 */ /* 0x000fe40008000000 */
[----:B------:R-:W-:Y:S01]  /*1260*/  UMOV UR22, UR23 ;  /* 0x0000001700167c82 */ /* 0x000fe20008000000 */
[----:B------:R-:W-:Y:S02]  /*1270*/  @UP0 USHF.R.U32.HI UR5, URZ, UR4, UR10 ;  /* 0x00000004ff050299 */ /* 0x000fe4000801160a */
[----:B------:R-:W-:Y:S02]  /*1280*/  UIMAD.WIDE.U32 UR24, UR20, UR15, URZ ;  /* 0x0000000f141872a5 */ /* 0x000fe4000f8e00ff */
[----:B------:R-:W-:-:S02]  /*1290*/  UIMAD.WIDE.U32 UR10, UR5, UR8, URZ ;  /* 0x00000008050a72a5 */ /* 0x000fc4000f8e00ff */
[----:B------:R-:W-:Y:S02]  /*12a0*/  @UP1 USHF.R.U32.HI UR6, URZ, UR13, UR22 ;  /* 0x0000000dff061299 */ /* 0x000fe40008011616 */
[----:B------:R-:W-:Y:S02]  /*12b0*/  UIMAD.WIDE.U32 UR18, UR16, UR12, URZ ;  /* 0x0000000c101272a5 */ /* 0x000fe4000f8e00ff */
[----:B------:R-:W-:Y:S01]  /*12c0*/  UIMAD.WIDE.U32 UR22, UR6, UR8, URZ ;  /* 0x00000008061672a5 */ /* 0x000fe2000f8e00ff */
[----:B------:R-:W-:Y:S01]  /*12d0*/  UMOV UR24, UR25 ;  /* 0x0000001900187c82 */ /* 0x000fe20008000000 */
[----:B------:R-:W-:Y:S01]  /*12e0*/  UMOV UR10, UR11 ;  /* 0x0000000b000a7c82 */ /* 0x000fe20008000000 */
[----:B------:R-:W-:Y:S02]  /*12f0*/  USHF.R.U32.HI UR24, URZ, UR4, UR24 ;  /* 0x00000004ff187299 */ /* 0x000fe40008011618 */
[----:B------:R-:W-:Y:S02]  /*1300*/  @UP2 USHF.R.U32.HI UR5, URZ, UR9, UR10 ;  /* 0x00000009ff052299 */ /* 0x000fe4000801160a */
[----:B------:R-:W-:Y:S01]  /*1310*/  UMOV UR7, UR23 ;  /* 0x0000001700077c82 */ /* 0x000fe20008000000 */
[----:B------:R-:W-:Y:S01]  /*1320*/  UMOV UR18, UR19 ;  /* 0x0000001300127c82 */ /* 0x000fe20008000000 */
[----:B------:R-:W-:-:S02]  /*1330*/  @UP2 USHF.R.U32.HI UR6, URZ, UR9, UR7 ;  /* 0x00000009ff062299 */ /* 0x000fc40008011607 */
[----:B------:R-:W-:Y:S02]  /*1340*/  USHF.R.U32.HI UR18, URZ, UR13, UR18 ;  /* 0x0000000dff127299 */ /* 0x000fe40008011612 */
[----:B------:R-:W-:Y:S02]  /*1350*/  USEL UR4, UR20, UR24, !UP0 ;  /* 0x0000001814047287 */ /* 0x000fe4000c000000 */
[----:B------:R-:W-:Y:S02]  /*1360*/  UIMAD UR7, UR5, UR21, URZ ;  /* 0x00000015050772a4 */ /* 0x000fe4000f8e02ff */
[----:B------:R-:W-:Y:S02]  /*1370*/  USEL UR5, UR16, UR18, !UP1 ;  /* 0x0000001210057287 */ /* 0x000fe4000c800000 */
[----:B------:R-:W-:Y:S02]  /*1380*/  UIMAD UR12, UR6, UR21, URZ ;  /* 0x00000015060c72a4 */ /* 0x000fe4000f8e02ff */
[----:B------:R-:W-:-:S02]  /*1390*/  UISETP.GE.AND UP0, UPT, UR4, UR7, UPT ;  /* 0x000000070400728c */ /* 0x000fc4000bf06270 */
[----:B------:R-:W-:Y:S02]  /*13a0*/  UIMAD.WIDE.U32 UR10, UR4, UR8, URZ ;  /* 0x00000008040a72a5 */ /* 0x000fe4000f8e00ff */
[----:B------:R-:W-:Y:S02]  /*13b0*/  UISETP.GE.OR UP0, UPT, UR5, UR12, UP0 ;  /* 0x0000000c0500728c */ /* 0x000fe40008706670 */
[----:B------:R-:W-:Y:S02]  /*13c0*/  UIMAD.WIDE.U32 UR12, UR5, UR8, URZ ;  /* 0x00000008050c72a5 */ /* 0x000fe4000f8e00ff */
[----:B------:R-:W-:Y:S01]  /*13d0*/  UIADD3 UR10, UPT, UPT, -UR4, URZ, URZ ;  /* 0x000000ff040a7290 */ /* 0x000fe2000fffe1ff */
[----:B------:R-:W-:Y:S01]  /*13e0*/  UMOV UR8, UR11 ;  /* 0x0000000b00087c82 */ /* 0x000fe20008000000 */
[----:B------:R-:W-:Y:S02]  /*13f0*/  UIADD3 UR11, UPT, UPT, -UR5, URZ, URZ ;  /* 0x000000ff050b7290 */ /* 0x000fe4000fffe1ff */
[----:B------:R-:W-:-:S03]  /*1400*/  USHF.R.U32.HI UR8, URZ, UR9, UR8 ;  /* 0x00000009ff087299 */ /* 0x000fc60008011608 */
[----:B------:R-:W-:Y:S01]  /*1410*/  @!UP0 UMOV UR7, UR13 ;  /* 0x0000000d00078c82 */ /* 0x000fe20008000000 */
[----:B------:R-:W-:Y:S02]  /*1420*/  UIMAD UR20, UR14, UR10, UR20 ;  /* 0x0000000a0e1472a4 */ /* 0x000fe4000f8e0214 */
[----:B------:R-:W-:Y:S02]  /*1430*/  USEL UR8, UR4, UR8, !UP2 ;  /* 0x0000000804087287 */ /* 0x000fe4000d000000 */
[----:B------:R-:W-:Y:S02]  /*1440*/  @!UP0 USHF.R.U32.HI UR7, URZ, UR9, UR7 ;  /* 0x00000009ff078299 */ /* 0x000fe40008011607 */
[----:B------:R-:W-:Y:S02]  /*1450*/  UIADD3 UR9, UPT, UPT, -UR8, URZ, URZ ;  /* 0x000000ff08097290 */ /* 0x000fe4000fffe1ff */
[----:B------:R-:W-:Y:S02]  /*1460*/  @!UP0 USEL UR7, UR5, UR7, !UP2 ;  /* 0x0000000705078287 */ /* 0x000fe4000d000000 */
[----:B------:R-:W-:-:S02]  /*1470*/  UIMAD UR9, UR21, UR9, UR4 ;  /* 0x00000009150972a4 */ /* 0x000fc4000f8e0204 */
[----:B------:R-:W-:Y:S02]  /*1480*/  @!UP0 UIADD3 UR8, UPT, UPT, UR8, -UR7, URZ ;  /* 0x8000000708088290 */ /* 0x000fe4000fffe0ff */
[----:B------:R-:W-:Y:S02]  /*1490*/  @!UP0 UIMAD UR6, UR9, UR6, UR7 ;  /* 0x00000006090682a4 */ /* 0x000fe4000f8e0207 */
[----:B------:R-:W-:Y:S02]  /*14a0*/  @!UP0 UIMAD UR4, UR8, UR21, UR5 ;  /* 0x00000015080482a4 */ /* 0x000fe4000f8e0205 */
[----:B------:R-:W-:Y:S02]  /*14b0*/  UIMAD UR16, UR26, UR11, UR16 ;  /* 0x0000000b1a1072a4 */ /* 0x000fe4000f8e0210 */
[----:B------:R-:W-:Y:S01]  /*14c0*/  UIMAD UR20, UR4, UR14, UR20 ;  /* 0x0000000e041472a4 */ /* 0x000fe2000f8e0214 */
[----:B------:R-:W-:Y:S02]  /*14d0*/  @!UP0 UMOV UR5, UR6 ;  /* 0x0000000600058c82 */ /* 0x000fe40008000000 */
[----:B------:R-:W-:-:S12]  /*14e0*/  UIMAD UR16, UR5, UR26, UR16 ;  /* 0x0000001a051072a4 */ /* 0x000fd8000f8e0210 */
.L_x_18:
[----:B------:R-:W-:Y:S02]  /*14f0*/  UISETP.NE.AND UP1, UPT, UR27, 0x1, UPT ;  /* 0x000000011b00788c */ /* 0x000fe4000bf25270 */
[----:B------:R-:W-:Y:S02]  /*1500*/  UISETP.NE.AND UP0, UPT, UR17, 0x2, UPT ;  /* 0x000000021100788c */ /* 0x000fe4000bf05270 */
[----:B------:R-:W-:-:S05]  /*1510*/  ULOP3.LUT UR28, UR28, 0x800, URZ, 0xc0, !UPT ;  /* 0x000008001c1c7892 */ /* 0x000fca000f8ec0ff */
[----:B------:R-:W-:Y:S07]  /*1520*/  BRA.U UP1, `(.L_x_19) ;  /* 0x0000000101447547 */ /* 0x000fee000b800000 */
[----:B------:R-:W1:Y:S01]  /*1530*/  LDCU.128 UR8, c[0x0][0xb10] ;  /* 0x00016200ff0877ac */ /* 0x000e620008000c00 */
[----:B------:R-:W2:Y:S01]  /*1540*/  LDCU UR12, c[0x0][0xb0c] ;  /* 0x00016180ff0c77ac */ /* 0x000ea20008000800 */
[----:B------:R-:W3:Y:S01]  /*1550*/  LDCU UR13, c[0x0][0xb20] ;  /* 0x00016400ff0d77ac */ /* 0x000ee20008000800 */
[----:B-1----:R-:W-:Y:S02]  /*1560*/  UIMAD.WIDE.U32 UR6, UR16, UR8, URZ ;  /* 0x00000008100672a5 */ /* 0x002fe4000f8e00ff */
[----:B------:R-:W-:Y:S02]  /*1570*/  UIMAD.WIDE.U32 UR4, UR20, UR11, URZ ;  /* 0x0000000b140472a5 */ /* 0x000fe4000f8e00ff */
[----:B--2---:R-:W-:Y:S02]  /*1580*/  UISETP.NE.AND UP2, UPT, UR12, 0x1, UPT ;  /* 0x000000010c00788c */ /* 0x004fe4000bf45270 */
[----:B------:R-:W-:Y:S01]  /*1590*/  UISETP.NE.AND UP1, UPT, UR10, 0x1, UPT ;  /* 0x000000010a00788c */ /* 0x000fe2000bf25270 */
[----:B------:R-:W-:-:S02]  /*15a0*/  UMOV UR6, UR7 ;  /* 0x0000000700067c82 */ /* 0x000fc40008000000 */
[----:B------:R-:W-:Y:S01]  /*15b0*/  UMOV UR4, UR5 ;  /* 0x0000000500047c82 */ /* 0x000fe20008000000 */
[----:B------:R-:W-:Y:S02]  /*15c0*/  USHF.R.U32.HI UR6, URZ, UR9, UR6 ;  /* 0x00000009ff067299 */ /* 0x000fe40008011606 */
[----:B---3--:R-:W-:Y:S02]  /*15d0*/  USHF.R.U32.HI UR4, URZ, UR13, UR4 ;  /* 0x0000000dff047299 */ /* 0x008fe40008011604 */
[----:B------:R-:W-:Y:S02]  /*15e0*/  USEL UR5, UR16, UR6, !UP2 ;  /* 0x0000000610057287 */ /* 0x000fe4000d000000 */
[----:B------:R-:W-:-:S04]  /*15f0*/  USEL UR4, UR20, UR4, !UP1 ;  /* 0x0000000414047287 */ /* 0x000fc8000c800000 */
[----:B------:R-:W-:Y:S02]  /*1600*/  UIADD3 UR6, UPT, UPT, UR5, -UR4, URZ ;  /* 0x8000000405067290 */ /* 0x000fe4000fffe0ff */
[----:B------:R-:W-:Y:S02]  /*1610*/  UIADD3 UR4, UPT, UPT, -UR5, UR4, URZ ;  /* 0x0000000405047290 */ /* 0x000fe4000fffe1ff */
[----:B------:R-:W-:Y:S02]  /*1620*/  UIMAD UR20, UR6, UR10, UR20 ;  /* 0x0000000a061472a4 */ /* 0x000fe4000f8e0214 */
[----:B------:R-:W-:-:S12]  /*1630*/  UIMAD UR16, UR4, UR12, UR16 ;  /* 0x0000000c041072a4 */ /* 0x000fd8000f8e0210 */
.L_x_19:
[----:B------:R-:W-:Y:S05]  /*1640*/  BRA.U !UP5, `(.L_x_20) ;  /* 0x000000010d0c7547 */ /* 0x000fea000b800000 */
[----:B------:R-:W-:Y:S01]  /*1650*/  UCGABAR_WAIT ;  /* 0x0000000000007dc7 */ /* 0x000fe20008000000 */
[----:B------:R-:W-:Y:S01]  /*1660*/  CCTL.IVALL ;  /* 0x00000000ff00798f */ /* 0x000fe20002000000 */
[----:B------:R-:W-:Y:S05]  /*1670*/  BRA `(.L_x_21) ;  /* 0x0000000000047947 */ /* 0x000fea0003800000 */
.L_x_20:
[----:B------:R-:W-:Y:S06]  /*1680*/  BAR.SYNC.DEFER_BLOCKING 0x0 ;  /* 0x0000000000007b1d */ /* 0x000fec0000010000 */
.L_x_21:
[----:B------:R-:W-:Y:S05]  /*1690*/  BRA.U UP0, `(.L_x_22) ;  /* 0x0000001100e87547 */ /* 0x000fea000b800000 */
[----:B------:R-:W1:Y:S01]  /*16a0*/  LDCU UR6, c[0x0][0x38c] ;  /* 0x00007180ff0677ac */ /* 0x000e620008000800 */
[----:B------:R-:W2:Y:S01]  /*16b0*/  S2UR UR8, SR_CgaCtaId ;  /* 0x00000000000879c3 */ /* 0x000ea20000008800 */
[----:B------:R-:W-:Y:S01]  /*16c0*/  PLOP3.LUT P1, PT, PT, PT, UP3, 0x80, 0x8 ;  /* 0x000000000008781c */ /* 0x000fe20003f2f038 */
[----:B------:R-:W-:Y:S01]  /*16d0*/  IMAD.MOV.U32 R12, RZ, RZ, 0x1 ;  /* 0x00000001ff0c7424 */ /* 0x000fe200078e00ff */
[----:B------:R-:W-:Y:S01]  /*16e0*/  UMOV UR7, 0x400 ;  /* 0x0000040000077882 */ /* 0x000fe20000000000 */
[----:B------:R-:W-:Y:S01]  /*16f0*/  UISETP.NE.AND UP1, UPT, UR17, URZ, UPT ;  /* 0x000000ff1100728c */ /* 0x000fe2000bf25270 */
[----:B------:R-:W-:Y:S02]  /*1700*/  ISETP.EQ.OR P2, PT, R0, RZ, P3 ;  /* 0x000000ff0000720c */ /* 0x000fe40001f42670 */
[----:B------:R-:W-:Y:S02]  /*1710*/  CS2R R10, SRZ ;  /* 0x00000000000a7805 */ /* 0x000fe4000001ff00 */
[----:B------:R-:W-:Y:S01]  /*1720*/  PLOP3.LUT P1, PT, P1, PT, PT, 0x8, 0x80 ;  /* 0x000000000080781c */ /* 0x000fe20000f2e170 */
[----:B------:R-:W-:Y:S01]  /*1730*/  IMAD.MOV.U32 R9, RZ, RZ, RZ ;  /* 0x000000ffff097224 */ /* 0x000fe200078e00ff */
[----:B------:R-:W3:Y:S01]  /*1740*/  LDCU UR40, c[0x0][0x370] ;  /* 0x00006e00ff2877ac */ /* 0x000ee20008000800 */
[----:B------:R-:W-:Y:S01]  /*1750*/  IMAD.MOV.U32 R8, RZ, RZ, 0x1 ;  /* 0x00000001ff087424 */ /* 0x000fe200078e00ff */
[----:B------:R-:W4:Y:S01]  /*1760*/  LDCU.64 UR26, c[0x0][0x348] ;  /* 0x00006900ff1a77ac */ /* 0x000f220008000a00 */
[----:B-1----:R-:W-:-:S02]  /*1770*/  UIADD3 UR5, UPT, UPT, UR6, 0x3f, URZ ;  /* 0x0000003f06057890 */ /* 0x002fc4000fffe0ff */
[----:B------:R-:W-:Y:S02]  /*1780*/  USHF.R.U32.HI UR45, URZ, 0x6, UR28 ;  /* 0x00000006ff2d7899 */ /* 0x000fe4000801161c */
[----:B------:R-:W-:Y:S02]  /*1790*/  USHF.R.S32.HI UR4, URZ, 0x1f, UR5 ;  /* 0x0000001fff047899 */ /* 0x000fe40008011405 */
[----:B------:R-:W-:Y:S02]  /*17a0*/  UIADD3 UR46, UPT, UPT, UR6, 0x7e, URZ ;  /* 0x0000007e062e7890 */ /* 0x000fe4000fffe0ff */
[----:B------:R-:W-:Y:S02]  /*17b0*/  ULEA.HI UR4, UR4, UR5, URZ, 0x6 ;  /* 0x0000000504047291 */ /* 0x000fe4000f8f30ff */
[----:B------:R-:W-:Y:S02]  /*17c0*/  UIADD3 UR5, UPT, UPT, UR6, -0x1, URZ ;  /* 0xffffffff06057890 */ /* 0x000fe4000fffe0ff */
[----:B------:R-:W-:-:S02]  /*17d0*/  USHF.R.S32.HI UR43, URZ, 0x6, UR4 ;  /* 0x00000006ff2b7899 */ /* 0x000fc40008011404 */
[----:B------:R-:W-:Y:S02]  /*17e0*/  UISETP.GE.U32.AND UP2, UPT, UR5, -0x7f, UPT ;  /* 0xffffff810500788c */ /* 0x000fe4000bf46070 */
[----:B------:R-:W-:Y:S02]  /*17f0*/  UISETP.LT.U32.AND UP0, UPT, UR43, 0x5, UPT ;  /* 0x000000052b00788c */ /* 0x000fe4000bf01070 */
[----:B--2---:R-:W-:Y:S02]  /*1800*/  ULEA UR7, UR8, UR7, 0x18 ;  /* 0x0000000708077291 */ /* 0x004fe4000f8ec0ff */
[----:B------:R-:W-:Y:S02]  /*1810*/  USEL UR41, UR43, 0x5, UP0 ;  /* 0x000000052b297887 */ /* 0x000fe40008000000 */
[----:B------:R-:W-:Y:S02]  /*1820*/  ULEA UR29, UR28, UR7, 0x1 ;  /* 0x000000071c1d7291 */ /* 0x000fe4000f8e08ff */
[----:B------:R-:W-:-:S02]  /*1830*/  UIADD3 UR21, UPT, UPT, UR41, -0x1, URZ ;  /* 0xffffffff29157890 */ /* 0x000fc4000fffe0ff */
[----:B------:R-:W-:Y:S01]  /*1840*/  @UP2 UIADD3 UR21, UPT, UPT, UR41, URZ, URZ ;  /* 0x000000ff29152290 */ /* 0x000fe2000fffe0ff */
[----:B------:R-:W1:Y:S01]  /*1850*/  LDCU UR39, c[0x0][0x374] ;  /* 0x00006e80ff2777ac */ /* 0x000e620008000800 */
[----:B------:R-:W-:Y:S02]  /*1860*/  USEL UR24, UR48, 0x2, UP1 ;  /* 0x0000000230187887 */ /* 0x000fe40008800000 */
[----:B------:R-:W-:Y:S02]  /*1870*/  UIADD3 UR29, UPT, UPT, UR29, 0x4400, URZ ;  /* 0x000044001d1d7890 */ /* 0x000fe4000fffe0ff */
[----:B------:R-:W-:Y:S02]  /*1880*/  UIADD3 UR44, UPT, UPT, UR43, -UR41, URZ ;  /* 0x800000292b2c7290 */ /* 0x000fe4000fffe0ff */
[----:B------:R-:W-:Y:S01]  /*1890*/  UIADD3 UR21, UPT, UPT, UR21, 0x1, URZ ;  /* 0x0000000115157890 */ /* 0x000fe2000fffe0ff */
[----:B---34-:R-:W-:-:S11]  /*18a0*/  UMOV UR5, URZ ;  /* 0x000000ff00057c82 */ /* 0x018fd60008000000 */
.L_x_42:
[----:B------:R-:W2:Y:S02]  /*18b0*/  S2UR UR4, SR_CgaCtaId ;  /* 0x00000000000479c3 */ /* 0x000ea40000008800 */
[----:B--2---:R-:W-:-:S09]  /*18c0*/  UISETP.NE.AND UP0, UPT, UR4, URZ, UPT ;  /* 0x000000ff0400728c */ /* 0x004fd2000bf05270 */
[----:B------:R-:W-:Y:S05]  /*18d0*/  BRA.U UP0, `(.L_x_23) ;  /* 0x0000000100287547 */ /* 0x000fea000b800000 */
[----:B------:R-:W-:Y:S02]  /*18e0*/  LEA R0, R9, UR7, 0x3 ;  /* 0x0000000709007c11 */ /* 0x000fe4000f8e18ff */
[----:B------:R-:W-:-:S04]  /*18f0*/  SHF.L.U32 R2, R8, 0x1f, RZ ;  /* 0x0000001f08027819 */ /* 0x000fc800000006ff */
[----:B------:R-:W2:Y:S02]  /*1900*/  SYNCS.PHASECHK.TRANS64.TRYWAIT P0, [R0+URZ+0x110], R2 ;  /* 0x00011002000075a7 */ /* 0x000ea400080011ff */
[----:B--2---:R-:W-:Y:S05]  /*1910*/  @!P0 BRA `(.L_x_24) ;  /* 0x0000006c00548947 */ /* 0x004fea0003800000 */
.L_x_139:
[----:B------:R-:W-:Y:S01]  /*1920*/  VIADD R9, R9, 0x1 ;  /* 0x0000000109097836 */ /* 0x000fe20000000000 */
[----:B------:R2:W-:Y:S04]  /*1930*/  SYNCS.ARRIVE.TRANS64.A1T0 RZ, [R0+URZ+0x100], RZ ;  /* 0x000100ff00ff79a7 */ /* 0x0005e800081000ff */
[----:B------:R-:W-:-:S04]  /*1940*/  ISETP.NE.AND P0, PT, R9, 0x2, PT ;  /* 0x000000020900780c */ /* 0x000fc80003f05270 */
[----:B------:R-:W-:Y:S02]  /*1950*/  SEL R9, R9, RZ, P0 ;  /* 0x000000ff09097207 */ /* 0x000fe40000000000 */
[----:B--2---:R-:W-:-:S04]  /*1960*/  SEL R0, RZ, 0x1, P0 ;  /* 0x00000001ff007807 */ /* 0x004fc80000000000 */
[----:B------:R-:W-:-:S07]  /*1970*/  LOP3.LUT R8, R8, R0, RZ, 0x3c, !PT ;  /* 0x0000000008087212 */ /* 0x000fce00078e3cff */
.L_x_23:
[----:B------:R-:W-:Y:S01]  /*1980*/  ULEA UR4, UR5, UR7, 0x3 ;  /* 0x0000000705047291 */ /* 0x000fe2000f8e18ff */
[----:B------:R-:W-:Y:S01]  /*1990*/  SHF.L.U32 R0, R12, 0x1f, RZ ;  /* 0x0000001f0c007819 */ /* 0x000fe200000006ff */
[----:B------:R-:W-:Y:S02]  /*19a0*/  UISETP.GE.U32.AND UP0, UPT, UR46, 0x7f, UPT ;  /* 0x0000007f2e00788c */ /* 0x000fe4000bf06070 */
[----:B------:R-:W-:Y:S02]  /*19b0*/  USHF.L.U32 UR11, UR20, 0x7, URZ ;  /* 0x00000007140b7899 */ /* 0x000fe400080006ff */
[----:B------:R-:W-:Y:S01]  /*19c0*/  ULEA UR35, UR16, UR45, 0x6 ;  /* 0x0000002d10237291 */ /* 0x000fe2000f8e30ff */
[----:B------:R-:W-:Y:S02]  /*19d0*/  UMOV UR13, URZ ;  /* 0x000000ff000d7c82 */ /* 0x000fe40008000000 */
[----:B------:R2:W3:Y:S02]  /*19e0*/  SYNCS.PHASECHK.TRANS64.TRYWAIT P0, [UR4+0x28], R0 ;  /* 0x00002800ff0075a7 */ /* 0x0004e40008001104 */
[----:B------:R-:W-:Y:S07]  /*19f0*/  BRA.U !UP0, `(.L_x_25) ;  /* 0x0000000108c07547 */ /* 0x000fee000b800000 */
[----:B------:R-:W-:Y:S01]  /*1a00*/  UMOV UR6, URZ ;  /* 0x000000ff00067c82 */ /* 0x000fe20008000000 */
[----:B------:R-:W-:-:S05]  /*1a10*/  UMOV UR4, UR5 ;  /* 0x0000000500047c82 */ /* 0x000fca0008000000 */
.L_x_31:
[----:B------:R-:W-:Y:S01]  /*1a20*/  ULEA UR33, UR4, UR7, 0x3 ;  /* 0x0000000704217291 */ /* 0x000fe2000f8e18ff */
[----:B---3--:R-:W-:Y:S01]  /*1a30*/  @!P3 MOV R2, 0x6000 ;  /* 0x000060000002b802 */ /* 0x008fe20000000f00 */
[----:B-1-3--:R-:W-:Y:S10]  /*1a40*/  @P0 BRA `(.L_x_26) ;  /* 0x00000000000c0947 */ /* 0x00aff40003800000 */
[----:B------:R-:W-:-:S04]  /*1a50*/  SHF.L.U32 R3, R12, 0x1f, RZ ;  /* 0x0000001f0c037819 */ /* 0x000fc800000006ff */
[----:B------:R-:W3:Y:S02]  /*1a60*/  SYNCS.PHASECHK.TRANS64.TRYWAIT P0, [UR33+0x28], R3 ;  /* 0x00002803ff0075a7 */ /* 0x000ee40008001121 */
[----:B---3--:R-:W-:Y:S05]  /*1a70*/  @!P0 BRA `(.L_x_27) ;  /* 0x0000006c00108947 */ /* 0x008fea0003800000 */
.L_x_26:
[----:B------:R3:W-:Y:S01]  /*1a80*/  @!P3 SYNCS.ARRIVE.TRANS64 RZ, [UR33], R2 ;  /* 0x00000002ffffb9a7 */ /* 0x0007e20008000021 */
[----:B------:R-:W-:-:S04]  /*1a90*/  ULOP3.LUT UR5, UR24, 0x2, URZ, 0xfc, !UPT ;  /* 0x0000000218057892 */ /* 0x000fc8000f8efcff */
[----:B------:R-:W-:-:S09]  /*1aa0*/  UISETP.NE.AND UP0, UPT, UR5, 0x2, UPT ;  /* 0x000000020500788c */ /* 0x000fd2000bf05270 */
[----:B------:R-:W-:Y:S05]  /*1ab0*/  BRA.U UP0, `(.L_x_28) ;  /* 0x0000000100047547 */ /* 0x000fea000b800000 */
[----:B-1----:R-:W-:Y:S05]  /*1ac0*/  BPT.TRAP 0x1 ;  /* 0x000000040000795c */ /* 0x002fea0000300000 */
.L_x_28:
[----:B------:R-:W-:Y:S04]  /*1ad0*/  BSSY.RECONVERGENT B0, `(.L_x_29) ;  /* 0x0000003000007945 */ /* 0x000fe80003800200 */
[----:B------:R-:W-:Y:S05]  /*1ae0*/  @P2 BRA `(.L_x_30) ;  /* 0x0000000000042947 */ /* 0x000fea0003800000 */
[----:B-1----:R-:W-:Y:S05]  /*1af0*/  BPT.TRAP 0x1 ;  /* 0x000000040000795c */ /* 0x002fea0000300000 */
.L_x_30:
[----:B-1----:R-:W-:Y:S05]  /*1b00*/  BSYNC.RECONVERGENT B0 ;  /* 0x0000000000007941 */ /* 0x002fea0003800200 */
.L_x_29:
[----:B------:R-:W-:Y:S02]  /*1b10*/  UIADD3 UR5, UPT, UPT, UR4, 0x1, URZ ;  /* 0x0000000104057890 */ /* 0x000fe4000fffe0ff */
[----:B------:R-:W-:Y:S02]  /*1b20*/  UIADD3 UR16, UP1, UPT, UR26, 0x80, URZ ;  /* 0x000000801a107890 */ /* 0x000fe4000ff3e0ff */
[----:B------:R-:W-:Y:S02]  /*1b30*/  UISETP.NE.AND UP0, UPT, UR5, 0x5, UPT ;  /* 0x000000050500788c */ /* 0x000fe4000bf05270 */
[----:B------:R-:W-:Y:S02]  /*1b40*/  USHF.L.U32 UR34, UR6, 0x6, URZ ;  /* 0x0000000606227899 */ /* 0x000fe400080006ff */
[----:B------:R-:W-:Y:S02]  /*1b50*/  USEL UR9, URZ, 0x1, UP0 ;  /* 0x00000001ff097887 */ /* 0x000fe40008000000 */
[----:B------:R-:W-:-:S02]  /*1b60*/  USEL UR5, UR5, URZ, UP0 ;  /* 0x000000ff05057287 */ /* 0x000fc40008000000 */
[----:B------:R-:W-:Y:S02]  /*1b70*/  UIADD3 UR14, UP0, UPT, UR26, 0x180, URZ ;  /* 0x000001801a0e7890 */ /* 0x000fe4000ff1e0ff */
[----:B------:R-:W-:Y:S01]  /*1b80*/  ULEA UR8, UR5, UR7, 0x3 ;  /* 0x0000000705087291 */ /* 0x000fe2000f8e18ff */
[----:B------:R-:W-:Y:S01]  /*1b90*/  LOP3.LUT R12, R12, UR9, RZ, 0x3c, !PT ;  /* 0x000000090c0c7c12 */ /* 0x000fe2000f8e3cff */
[----:B------:R-:W-:Y:S02]  /*1ba0*/  ULEA UR9, UR4, UR28, 0xc ;  /* 0x0000001c04097291 */ /* 0x000fe4000f8e60ff */
[----:B------:R-:W-:Y:S01]  /*1bb0*/  UIADD3.X UR17, UPT, UPT, URZ, UR27, URZ, UP1, !UPT ;  /* 0x0000001bff117290 */ /* 0x000fe20008ffe4ff */
[----:B--2---:R-:W-:Y:S01]  /*1bc0*/  SHF.L.U32 R0, R12, 0x1f, RZ ;  /* 0x0000001f0c007819 */ /* 0x004fe200000006ff */
[----:B------:R-:W-:Y:S02]  /*1bd0*/  ULEA UR9, UR9, UR7, 0x1 ;  /* 0x0000000709097291 */ /* 0x000fe4000f8e08ff */
[----:B------:R-:W-:Y:S01]  /*1be0*/  UIADD3.X UR15, UPT, UPT, URZ, UR27, URZ, UP0, !UPT ;  /* 0x0000001bff0f7290 */ /* 0x000fe200087fe4ff */
[----:B------:R4:W1:Y:S01]  /*1bf0*/  SYNCS.PHASECHK.TRANS64.TRYWAIT P0, [UR8+0x28], R0 ;  /* 0x00002800ff0075a7 */ /* 0x0008620008001108 */
[----:B------:R-:W-:-:S02]  /*1c00*/  ULEA UR8, UR4, UR7, 0xe ;  /* 0x0000000704087291 */ /* 0x000fc4000f8e70ff */
[----:B------:R-:W-:Y:S02]  /*1c10*/  UIADD3 UR32, UPT, UPT, UR9, 0x4400, URZ ;  /* 0x0000440009207890 */ /* 0x000fe4000fffe0ff */
[----:B------:R-:W-:Y:S01]  /*1c20*/  UIADD3 UR8, UPT, UPT, UR8, 0xe400, URZ ;  /* 0x0000e40008087890 */ /* 0x000fe2000fffe0ff */
[----:B------:R-:W-:Y:S01]  /*1c30*/  UMOV UR13, 0x30000 ;  /* 0x00030000000d7882 */ /* 0x000fe20000000000 */
[----:B------:R-:W-:Y:S01]  /*1c40*/  UMOV UR18, 0x0 ;  /* 0x0000000000127882 */ /* 0x000fe20000000000 */
[----:B------:R-:W-:Y:S01]  /*1c50*/  UMOV UR19, 0x10000000 ;  /* 0x1000000000137882 */ /* 0x000fe20000000000 */
[----:B------:R-:W-:Y:S01]  /*1c60*/  UMOV UR12, UR36 ;  /* 0x00000024000c7c82 */ /* 0x000fe20008000000 */
[----:B------:R-:W-:Y:S01]  /*1c70*/  UMOV UR9, UR33 ;  /* 0x0000002100097c82 */ /* 0x000fe20008000000 */
[----:B------:R-:W-:Y:S01]  /*1c80*/  UMOV UR10, UR34 ;  /* 0x00000022000a7c82 */ /* 0x000fe20008000000 */
[----:B------:R2:W-:Y:S01]  /*1c90*/  UTMALDG.3D.MULTICAST [UR32], [UR16], UR13, desc[UR18] ;  /* 0x00001220100073b4 */ /* 0x0005e2000801180d */
[----:B------:R-:W-:Y:S01]  /*1ca0*/  UIADD3 UR6, UPT, UPT, UR6, 0x1, URZ ;  /* 0x0000000106067890 */ /* 0x000fe2000fffe0ff */
[----:B------:R-:W-:-:S03]  /*1cb0*/  UMOV UR4, UR5 ;  /* 0x0000000500047c82 */ /* 0x000fc60008000000 */
[----:B------:R-:W-:Y:S01]  /*1cc0*/  UISETP.NE.AND UP0, UPT, UR6, UR21, UPT ;  /* 0x000000150600728c */ /* 0x000fe2000bf05270 */
[----:B------:R4:W-:Y:S01]  /*1cd0*/  UTMALDG.3D [UR8], [UR14], desc[UR18] ;  /* 0x000012080e0075b4 */ /* 0x0009e20008011000 */
[----:B--2---:R-:W-:-:S07]  /*1ce0*/  UMOV UR13, UR21 ;  /* 0x00000015000d7c82 */ /* 0x004fce0008000000 */
[----:B----4-:R-:W-:Y:S05]  /*1cf0*/  BRA.U UP0, `(.L_x_31) ;  /* 0xfffffffd00487547 */ /* 0x010fea000b83ffff */
.L_x_25:
[----:B------:R-:W-:Y:S01]  /*1d00*/  ULEA UR4, UR5, UR7, 0x3 ;  /* 0x0000000705047291 */ /* 0x000fe2000f8e18ff */
[----:B--2---:R-:W-:Y:S01]  /*1d10*/  SHF.L.U32 R0, R12, 0x1f, RZ ;  /* 0x0000001f0c007819 */ /* 0x004fe200000006ff */
[----:B------:R-:W-:Y:S01]  /*1d20*/  @!P1 SYNCS.ARRIVE.TRANS64.A1T0 RZ, [UR7+0x98], RZ ;  /* 0x000098ffffff99a7 */ /* 0x000fe20008100007 */
[----:B------:R-:W-:-:S06]  /*1d30*/  UISETP.GT.AND UP0, UPT, UR43, UR41, UPT ;  /* 0x000000292b00728c */ /* 0x000fcc000bf04270 */
[----:B-1-3--:R1:W2:Y:S03]  /*1d40*/  SYNCS.PHASECHK.TRANS64.TRYWAIT P0, [UR4+0x28], R0 ;  /* 0x00002800ff0075a7 */ /* 0x00a2a60008001104 */
[----:B------:R-:W-:Y:S05]  /*1d50*/  BRA.U !UP0, `(.L_x_32) ;  /* 0x0000000108bc7547 */ /* 0x000fea000b800000 */
[----:B------:R-:W-:Y:S01]  /*1d60*/  UIADD3 UR25, UPT, UPT, UR44, UR13, URZ ;  /* 0x0000000d2c197290 */ /* 0x000fe2000fffe0ff */
[----:B------:R-:W-:-:S11]  /*1d70*/  UMOV UR4, UR5 ;  /* 0x0000000500047c82 */ /* 0x000fd60008000000 */
.L_x_38:
[----:B------:R-:W-:Y:S01]  /*1d80*/  ULEA UR17, UR4, UR7, 0x3 ;  /* 0x0000000704117291 */ /* 0x000fe2000f8e18ff */
[----:B--2---:R-:W-:Y:S01]  /*1d90*/  @!P3 MOV R2, 0x6000 ;  /* 0x000060000002b802 */ /* 0x004fe20000000f00 */
[----:B--2-4-:R-:W-:Y:S10]  /*1da0*/  @P0 BRA `(.L_x_33) ;  /* 0x00000000000c0947 */ /* 0x014ff40003800000 */
[----:B------:R-:W-:-:S04]  /*1db0*/  SHF.L.U32 R3, R12, 0x1f, RZ ;  /* 0x0000001f0c037819 */ /* 0x000fc800000006ff */
[----:B------:R-:W2:Y:S02]  /*1dc0*/  SYNCS.PHASECHK.TRANS64.TRYWAIT P0, [UR17+0x28], R3 ;  /* 0x00002803ff0075a7 */ /* 0x000ea40008001111 */
[----:B--2---:R-:W-:Y:S05]  /*1dd0*/  @!P0 BRA `(.L_x_34) ;  /* 0x0000006800508947 */ /* 0x004fea0003800000 */
.L_x_33:
[----:B------:R2:W-:Y:S01]  /*1de0*/  @!P3 SYNCS.ARRIVE.TRANS64 RZ, [UR17], R2 ;  /* 0x00000002ffffb9a7 */ /* 0x0005e20008000011 */
[----:B------:R-:W-:-:S04]  /*1df0*/  ULOP3.LUT UR5, UR24, 0x2, URZ, 0xfc, !UPT ;  /* 0x0000000218057892 */ /* 0x000fc8000f8efcff */
[----:B------:R-:W-:-:S09]  /*1e00*/  UISETP.NE.AND UP0, UPT, UR5, 0x2, UPT ;  /* 0x000000020500788c */ /* 0x000fd2000bf05270 */
[----:B------:R-:W-:Y:S05]  /*1e10*/  BRA.U UP0, `(.L_x_35) ;  /* 0x0000000100047547 */ /* 0x000fea000b800000 */
[----:B------:R-:W-:Y:S05]  /*1e20*/  BPT.TRAP 0x1 ;  /* 0x000000040000795c */ /* 0x000fea0000300000 */
.L_x_35:
[----:B------:R-:W-:Y:S04]  /*1e30*/  BSSY.RECONVERGENT B0, `(.L_x_36) ;  /* 0x0000003000007945 */ /* 0x000fe80003800200 */
[----:B------:R-:W-:Y:S05]  /*1e40*/  @P2 BRA `(.L_x_37) ;  /* 0x0000000000042947 */ /* 0x000fea0003800000 */
[----:B------:R-:W-:Y:S05]  /*1e50*/  BPT.TRAP 0x1 ;  /* 0x000000040000795c */ /* 0x000fea0000300000 */
.L_x_37:
[----:B------:R-:W-:Y:S05]  /*1e60*/  BSYNC.RECONVERGENT B0 ;  /* 0x0000000000007941 */ /* 0x000fea0003800200 */
.L_x_36:
[----:B------:R-:W-:Y:S02]  /*1e70*/  UIADD3 UR5, UPT, UPT, UR4, 0x1, URZ ;  /* 0x0000000104057890 */ /* 0x000fe4000fffe0ff */
[----:B------:R-:W-:Y:S02]  /*1e80*/  UIADD3 UR14, UP1, UPT, UR26, 0x80, URZ ;  /* 0x000000801a0e7890 */ /* 0x000fe4000ff3e0ff */
[----:B------:R-:W-:Y:S02]  /*1e90*/  UISETP.NE.AND UP0, UPT, UR5, 0x5, UPT ;  /* 0x000000050500788c */ /* 0x000fe4000bf05270 */
[----:B------:R-:W-:Y:S02]  /*1ea0*/  USHF.L.U32 UR18, UR13, 0x6, URZ ;  /* 0x000000060d127899 */ /* 0x000fe400080006ff */
[----:B------:R-:W-:Y:S02]  /*1eb0*/  USEL UR8, URZ, 0x1, UP0 ;  /* 0x00000001ff087887 */ /* 0x000fe40008000000 */
[----:B------:R-:W-:-:S02]  /*1ec0*/  USEL UR5, UR5, URZ, UP0 ;  /* 0x000000ff05057287 */ /* 0x000fc40008000000 */
[----:B------:R-:W-:Y:S02]  /*1ed0*/  UIADD3 UR22, UP0, UPT, UR26, 0x180, URZ ;  /* 0x000001801a167890 */ /* 0x000fe4000ff1e0ff */
[----:B------:R-:W-:Y:S01]  /*1ee0*/  LOP3.LUT R12, R12, UR8, RZ, 0x3c, !PT ;  /* 0x000000080c0c7c12 */ /* 0x000fe2000f8e3cff */
[----:B------:R-:W-:Y:S02]  /*1ef0*/  ULEA UR6, UR5, UR7, 0x3 ;  /* 0x0000000705067291 */ /* 0x000fe4000f8e18ff */
[----:B------:R-:W-:Y:S01]  /*1f00*/  ULEA UR8, UR4, UR7, 0xe ;  /* 0x0000000704087291 */ /* 0x000fe2000f8e70ff */
[----:B-1----:R-:W-:Y:S01]  /*1f10*/  SHF.L.U32 R0, R12, 0x1f, RZ ;  /* 0x0000001f0c007819 */ /* 0x002fe200000006ff */
[----:B------:R-:W-:Y:S02]  /*1f20*/  ULEA UR16, UR4, UR29, 0xd ;  /* 0x0000001d04107291 */ /* 0x000fe4000f8e68ff */
[----:B------:R-:W-:Y:S02]  /*1f30*/  UIADD3.X UR15, UPT, UPT, URZ, UR27, URZ, UP1, !UPT ;  /* 0x0000001bff0f7290 */ /* 0x000fe40008ffe4ff */
[----:B------:R-:W-:Y:S01]  /*1f40*/  UIADD3 UR8, UPT, UPT, UR8, 0xe400, URZ ;  /* 0x0000e40008087890 */ /* 0x000fe2000fffe0ff */
[----:B------:R3:W4:Y:S01]  /*1f50*/  SYNCS.PHASECHK.TRANS64.TRYWAIT P0, [UR6+0x28], R0 ;  /* 0x00002800ff0075a7 */ /* 0x0007220008001106 */
[----:B------:R-:W-:Y:S01]  /*1f60*/  UIADD3.X UR23, UPT, UPT, URZ, UR27, URZ, UP0, !UPT ;  /* 0x0000001bff177290 */ /* 0x000fe200087fe4ff */
[----:B------:R-:W-:Y:S01]  /*1f70*/  UMOV UR6, 0x30000 ;  /* 0x0003000000067882 */ /* 0x000fe20000000000 */
[----:B------:R-:W-:Y:S01]  /*1f80*/  UMOV UR30, 0x0 ;  /* 0x00000000001e7882 */ /* 0x000fe20000000000 */
[----:B------:R-:W-:Y:S01]  /*1f90*/  UMOV UR31, 0x10000000 ;  /* 0x10000000001f7882 */ /* 0x000fe20000000000 */
[----:B------:R-:W-:Y:S01]  /*1fa0*/  UMOV UR19, UR35 ;  /* 0x0000002300137c82 */ /* 0x000fe20008000000 */
[----:B------:R-:W-:Y:S01]  /*1fb0*/  UMOV UR20, UR36 ;  /* 0x0000002400147c82 */ /* 0x000fe20008000000 */
[----:B------:R-:W-:Y:S01]  /*1fc0*/  UMOV UR12, UR36 ;  /* 0x00000024000c7c82 */ /* 0x000fe20008000000 */
[----:B------:R-:W-:Y:S01]  /*1fd0*/  UMOV UR9, UR17 ;  /* 0x0000001100097c82 */ /* 0x000fe20008000000 */
[----:B------:R-:W-:Y:S01]  /*1fe0*/  UMOV UR10, UR18 ;  /* 0x00000012000a7c82 */ /* 0x000fe20008000000 */
[----:B------:R3:W-:Y:S01]  /*1ff0*/  UTMALDG.3D.MULTICAST [UR16], [UR14], UR6, desc[UR30] ;  /* 0x00001e100e0073b4 */ /* 0x0007e20008011806 */
[----:B------:R-:W-:Y:S01]  /*2000*/  UIADD3 UR13, UPT, UPT, UR13, 0x1, URZ ;  /* 0x000000010d0d7890 */ /* 0x000fe2000fffe0ff */
[----:B------:R-:W-:-:S03]  /*2010*/  UMOV UR4, UR5 ;  /* 0x0000000500047c82 */ /* 0x000fc60008000000 */
[----:B------:R-:W-:Y:S01]  /*2020*/  UISETP.NE.AND UP0, UPT, UR13, UR25, UPT ;  /* 0x000000190d00728c */ /* 0x000fe2000bf05270 */
[----:B------:R3:W-:Y:S08]  /*2030*/  UTMALDG.3D [UR8], [UR22], desc[UR30] ;  /* 0x00001e08160075b4 */ /* 0x0007f00008011000 */
[----:B---3--:R-:W-:Y:S05]  /*2040*/  BRA.U UP0, `(.L_x_38) ;  /* 0xfffffffd004c7547 */ /* 0x008fea000b83ffff */
.L_x_32:
[C---:B------:R-:W-:Y:S01]  /*2050*/  LEA R3, R11.reuse, UR7, 0x3 ;  /* 0x000000070b037c11 */ /* 0x040fe2000f8e18ff */
[----:B------:R-:W-:Y:S01]  /*2060*/  NOP ;  /* 0x0000000000007918 */ /* 0x000fe20000000000 */
[----:B-1----:R-:W-:Y:S02]  /*2070*/  SHF.L.U32 R0, R10, 0x1f, RZ ;  /* 0x0000001f0a007819 */ /* 0x002fe400000006ff */
[----:B------:R-:W-:Y:S02]  /*2080*/  LEA R4, R11, UR7, 0x4 ;  /* 0x000000070b047c11 */ /* 0x000fe4000f8e20ff */
[----:B--2-4-:R-:W1:Y:S02]  /*2090*/  SYNCS.PHASECHK.TRANS64.TRYWAIT P0, [R3+URZ+0xa0], R0 ;  /* 0x0000a000030075a7 */ /* 0x014e6400080011ff */
[----:B-1----:R-:W-:Y:S05]  /*20a0*/  @!P0 BRA `(.L_x_39) ;  /* 0x0000006400b48947 */ /* 0x002fea0003800000 */
.L_x_142:
[----:B------:R-:W2:Y:S01]  /*20b0*/  LDS.128 R4, [R4+0x130] ;  /* 0x0001300004047984 */ /* 0x000ea20000000c00 */
[----:B------:R-:W-:Y:S01]  /*20c0*/  UISETP.GE.AND UP0, UPT, UR42, 0x1, UPT ;  /* 0x000000012a00788c */ /* 0x000fe2000bf06270 */
[----:B------:R-:W-:Y:S01]  /*20d0*/  @!PT LDS RZ, [RZ] ;  /* 0x00000000fffff984 */ /* 0x000fe20000000800 */
[----:B------:R-:W-:Y:S01]  /*20e0*/  @!PT LDS RZ, [RZ] ;  /* 0x00000000fffff984 */ /* 0x000fe20000000800 */
[----:B------:R-:W-:Y:S01]  /*20f0*/  @!PT LDS RZ, [RZ] ;  /* 0x00000000fffff984 */ /* 0x000fe20000000800 */
[----:B------:R-:W-:Y:S01]  /*2100*/  @!PT LDS RZ, [RZ] ;  /* 0x00000000fffff984 */ /* 0x000fe20000000800 */
[----:B------:R3:W-:Y:S06]  /*2110*/  MEMBAR.ALL.CTA ;  /* 0x0000000000007992 */ /* 0x0007ec0000008000 */
[----:B---3--:R-:W3:Y:S01]  /*2120*/  FENCE.VIEW.ASYNC.S ;  /* 0x00000000000073c6 */ /* 0x008ee20000000000 */
[----:B--2---:R-:W-:-:S13]  /*2130*/  LOP3.LUT P0, RZ, R6, 0x1, RZ, 0xc0, !PT ;  /* 0x0000000106ff7812 */ /* 0x004fda000780c0ff */
[----:B---3--:R-:W-:Y:S01]  /*2140*/  VOTEU.ANY UP1, P0 ;  /* 0x0000000000ff7886 */ /* 0x008fe20000020100 */
[----:B------:R-:W-:-:S13]  /*2150*/  PLOP3.LUT P0, PT, PT, PT, UP1, 0x80, 0x8 ;  /* 0x000000000008781c */ /* 0x000fda0003f0f018 */
[----:B-1----:R-:W-:Y:S02]  /*2160*/  @P0 LOP3.LUT R0, R5, 0xffff, RZ, 0xc0, !PT ;  /* 0x0000ffff05000812 */ /* 0x002fe400078ec0ff */
[----:B------:R-:W-:Y:S02]  /*2170*/  @P0 MOV R2, R4 ;  /* 0x0000000400020202 */ /* 0x000fe40000000f00 */
[----:B------:R-:W-:Y:S01]  /*2180*/  @P0 R2UR UR6, R0 ;  /* 0x00000000000602ca */ /* 0x000fe200000e0000 */
[----:B------:R-:W-:Y:S01]  /*2190*/  VIADD R0, R3, 0xb0 ;  /* 0x000000b003007836 */ /* 0x000fe20000000000 */
[----:B------:R-:W-:Y:S02]  /*21a0*/  @P0 SHF.R.U32.HI R4, RZ, 0x10, R5 ;  /* 0x00000010ff040819 */ /* 0x000fe40000011605 */
[----:B------:R-:W-:Y:S02]  /*21b0*/  @P0 R2UR UR8, R2 ;  /* 0x00000000020802ca */ /* 0x000fe400000e0000 */
[----:B------:R-:W-:-:S02]  /*21c0*/  PRMT R0, RZ, 0x654, R0 ;  /* 0x00000654ff007816 */ /* 0x000fc40000000000 */
[----:B------:R-:W-:Y:S02]  /*21d0*/  @P0 R2UR UR4, R4 ;  /* 0x00000000040402ca */ /* 0x000fe400000e0000 */
[----:B------:R1:W-:Y:S03]  /*21e0*/  SYNCS.ARRIVE.TRANS64.RED.A1T0 RZ, [R0+URZ], RZ ;  /* 0x000000ff00ff79a7 */ /* 0x0003e600081004ff */
[----:B------:R-:W-:-:S04]  /*21f0*/  @UP1 UMOV UR37, UR6 ;  /* 0x0000000600251c82 */ /* 0x000fc80008000000 */
[----:B------:R-:W-:-:S04]  /*2200*/  @UP1 UMOV UR38, UR8 ;  /* 0x0000000800261c82 */ /* 0x000fc80008000000 */
[----:B------:R-:W-:Y:S01]  /*2210*/  @UP1 UMOV UR36, UR4 ;  /* 0x0000000400241c82 */ /* 0x000fe20008000000 */
[----:B------:R-:W-:Y:S05]  /*2220*/  BRA.U !UP0, `(.L_x_40) ;  /* 0x0000000108d47547 */ /* 0x000fea000b800000 */
[----:B------:R-:W2:Y:S01]  /*2230*/  LDCU.128 UR12, c[0x0][0xb10] ;  /* 0x00016200ff0c77ac */ /* 0x000ea20008000c00 */
[----:B------:R-:W3:Y:S01]  /*2240*/  LDCU UR25, c[0x0][0xb20] ;  /* 0x00016400ff1977ac */ /* 0x000ee20008000800 */
[----:B------:R-:W4:Y:S01]  /*2250*/  LDCU UR20, c[0x0][0xb0c] ;  /* 0x00016180ff1477ac */ /* 0x000f220008000800 */
[----:B------:R-:W1:Y:S01]  /*2260*/  LDCU.64 UR10, c[0x0][0xb28] ;  /* 0x00016500ff0a77ac */ /* 0x000e620008000a00 */
[----:B------:R-:W-:Y:S02]  /*2270*/  UISETP.NE.AND UP3, UPT, UR42, 0x1, UPT ;  /* 0x000000012a00788c */ /* 0x000fe4000bf65270 */
[----:B--2---:R-:W-:Y:S02]  /*2280*/  UIMAD.WIDE.U32 UR16, UR39, UR15, URZ ;  /* 0x0000000f271072a5 */ /* 0x004fe4000f8e00ff */
[----:B------:R-:W-:Y:S02]  /*2290*/  UIMAD.WIDE.U32 UR8, UR40, UR12, URZ ;  /* 0x0000000c280872a5 */ /* 0x000fe4000f8e00ff */
[----:B------:R-:W-:-:S02]  /*22a0*/  UISETP.NE.AND UP0, UPT, UR14, 0x1, UPT ;  /* 0x000000010e00788c */ /* 0x000fc4000bf05270 */
[----:B------:R-:W-:Y:S01]  /*22b0*/  UIMAD.WIDE.U32 UR22, UR37, UR15, URZ ;  /* 0x0000000f251672a5 */ /* 0x000fe2000f8e00ff */
[----:B------:R-:W-:Y:S02]  /*22c0*/  UMOV UR16, UR17 ;  /* 0x0000001100107c82 */ /* 0x000fe40008000000 */
[----:B------:R-:W-:Y:S01]  /*22d0*/  UMOV UR8, UR9 ;  /* 0x0000000900087c82 */ /* 0x000fe20008000000 */
[----:B---3--:R-:W-:Y:S02]  /*22e0*/  USHF.R.U32.HI UR16, URZ, UR25, UR16 ;  /* 0x00000019ff107299 */ /* 0x008fe40008011610 */
[----:B----4-:R-:W-:Y:S02]  /*22f0*/  UISETP.NE.AND UP2, UPT, UR20, 0x1, UPT ;  /* 0x000000011400788c */ /* 0x010fe4000bf45270 */
[----:B------:R-:W-:Y:S02]  /*2300*/  USHF.R.U32.HI UR8, URZ, UR13, UR8 ;  /* 0x0000000dff087299 */ /* 0x000fe40008011608 */
[----:B------:R-:W-:-:S02]  /*2310*/  USEL UR6, UR39, UR16, !UP0 ;  /* 0x0000001027067287 */ /* 0x000fc4000c000000 */
[----:B------:R-:W-:Y:S02]  /*2320*/  USEL UR8, UR40, UR8, !UP2 ;  /* 0x0000000828087287 */ /* 0x000fe4000d000000 */
[----:B-1----:R-:W-:Y:S01]  /*2330*/  UIMAD.WIDE.U32 UR16, UR6, UR10, URZ ;  /* 0x0000000a061072a5 */ /* 0x002fe2000f8e00ff */
[----:B------:R-:W-:Y:S01]  /*2340*/  UMOV UR4, UR23 ;  /* 0x0000001700047c82 */ /* 0x000fe20008000000 */
[----:B------:R-:W-:Y:S02]  /*2350*/  UIMAD.WIDE.U32 UR18, UR38, UR12, URZ ;  /* 0x0000000c261272a5 */ /* 0x000fe4000f8e00ff */
[----:B------:R-:W-:-:S03]  /*2360*/  UIMAD.WIDE.U32 UR22, UR8, UR10, URZ ;  /* 0x0000000a081672a5 */ /* 0x000fc6000f8e00ff */
[----:B------:R-:W-:Y:S01]  /*2370*/  UMOV UR16, UR17 ;  /* 0x0000001100107c82 */ /* 0x000fe20008000000 */
[----:B------:R-:W-:Y:S02]  /*2380*/  USHF.R.U32.HI UR4, URZ, UR25, UR4 ;  /* 0x00000019ff047299 */ /* 0x000fe40008011604 */
[----:B------:R-:W-:Y:S01]  /*2390*/  @UP3 USHF.R.U32.HI UR6, URZ, UR11, UR16 ;  /* 0x0000000bff063299 */ /* 0x000fe20008011610 */
[----:B------:R-:W-:Y:S01]  /*23a0*/  UMOV UR18, UR19 ;  /* 0x0000001300127c82 */ /* 0x000fe20008000000 */
[----:B------:R-:W-:Y:S01]  /*23b0*/  UMOV UR22, UR23 ;  /* 0x0000001700167c82 */ /* 0x000fe20008000000 */
[----:B------:R-:W-:Y:S02]  /*23c0*/  USHF.R.U32.HI UR13, URZ, UR13, UR18 ;  /* 0x0000000dff0d7299 */ /* 0x000fe40008011612 */
[----:B------:R-:W-:Y:S02]  /*23d0*/  USEL UR4, UR37, UR4, !UP0 ;  /* 0x0000000425047287 */ /* 0x000fe4000c000000 */
[----:B------:R-:W-:-:S02]  /*23e0*/  @UP3 USHF.R.U32.HI UR8, URZ, UR11, UR22 ;  /* 0x0000000bff083299 */ /* 0x000fc40008011616 */
[----:B------:R-:W-:Y:S02]  /*23f0*/  UIMAD UR9, UR42, UR6, URZ ;  /* 0x000000062a0972a4 */ /* 0x000fe4000f8e02ff */
[----:B------:R-:W-:Y:S02]  /*2400*/  USEL UR6, UR38, UR13, !UP2 ;  /* 0x0000000d26067287 */ /* 0x000fe4000d000000 */
[----:B------:R-:W-:Y:S02]  /*2410*/  UIMAD UR12, UR42, UR8, URZ ;  /* 0x000000082a0c72a4 */ /* 0x000fe4000f8e02ff */
[----:B------:R-:W-:Y:S02]  /*2420*/  UISETP.GE.AND UP0, UPT, UR4, UR9, UPT ;  /* 0x000000090400728c */ /* 0x000fe4000bf06270 */
[----:B------:R-:W-:Y:S02]  /*2430*/  UIMAD.WIDE.U32 UR16, UR4, UR10, URZ ;  /* 0x0000000a041072a5 */ /* 0x000fe4000f8e00ff */
[----:B------:R-:W-:-:S02]  /*2440*/  UISETP.GE.OR UP0, UPT, UR6, UR12, UP0 ;  /* 0x0000000c0600728c */ /* 0x000fc40008706670 */
        /* <DEDUP_REMOVED lines=19> */
.L_x_40:
[----:B------:R-:W2:Y:S02]  /*2580*/  LDCU UR4, c[0x0][0xb30] ;  /* 0x00016600ff0477ac */ /* 0x000ea40008000800 */
[----:B--2---:R-:W-:-:S09]  /*2590*/  UISETP.NE.AND UP0, UPT, UR4, 0x1, UPT ;  /* 0x000000010400788c */ /* 0x004fd2000bf05270 */
[----:B------:R-:W-:Y:S05]  /*25a0*/  BRA.U UP0, `(.L_x_41) ;  /* 0x0000000100447547 */ /* 0x000fea000b800000 */
[----:B------:R-:W2:Y:S01]  /*25b0*/  LDCU.128 UR12, c[0x0][0xb10] ;  /* 0x00016200ff0c77ac */ /* 0x000ea20008000c00 */
[----:B------:R-:W3:Y:S01]  /*25c0*/  LDCU UR16, c[0x0][0xb0c] ;  /* 0x00016180ff1077ac */ /* 0x000ee20008000800 */
[----:B------:R-:W4:Y:S01]  /*25d0*/  LDCU UR17, c[0x0][0xb20] ;  /* 0x00016400ff1177ac */ /* 0x000f220008000800 */
[----:B--2---:R-:W-:Y:S02]  /*25e0*/  UIMAD.WIDE.U32 UR10, UR38, UR12, URZ ;  /* 0x0000000c260a72a5 */ /* 0x004fe4000f8e00ff */
[----:B------:R-:W-:Y:S02]  /*25f0*/  UIMAD.WIDE.U32 UR8, UR37, UR15, URZ ;  /* 0x0000000f250872a5 */ /* 0x000fe4000f8e00ff */
[----:B---3--:R-:W-:Y:S02]  /*2600*/  UISETP.NE.AND UP2, UPT, UR16, 0x1, UPT ;  /* 0x000000011000788c */ /* 0x008fe4000bf45270 */
[----:B------:R-:W-:Y:S01]  /*2610*/  UISETP.NE.AND UP0, UPT, UR14, 0x1, UPT ;  /* 0x000000010e00788c */ /* 0x000fe2000bf05270 */
[----:B------:R-:W-:-:S02]  /*2620*/  UMOV UR6, UR11 ;  /* 0x0000000b00067c82 */ /* 0x000fc40008000000 */
[----:B------:R-:W-:Y:S01]  /*2630*/  UMOV UR4, UR9 ;  /* 0x0000000900047c82 */ /* 0x000fe20008000000 */
[----:B------:R-:W-:Y:S02]  /*2640*/  USHF.R.U32.HI UR6, URZ, UR13, UR6 ;  /* 0x0000000dff067299 */ /* 0x000fe40008011606 */
[----:B----4-:R-:W-:Y:S02]  /*2650*/  USHF.R.U32.HI UR4, URZ, UR17, UR4 ;  /* 0x00000011ff047299 */ /* 0x010fe40008011604 */
[----:B------:R-:W-:Y:S02]  /*2660*/  USEL UR6, UR38, UR6, !UP2 ;  /* 0x0000000626067287 */ /* 0x000fe4000d000000 */
[----:B------:R-:W-:-:S04]  /*2670*/  USEL UR4, UR37, UR4, !UP0 ;  /* 0x0000000425047287 */ /* 0x000fc8000c000000 */
[----:B------:R-:W-:Y:S02]  /*2680*/  UIADD3 UR8, UPT, UPT, UR6, -UR4, URZ ;  /* 0x8000000406087290 */ /* 0x000fe4000fffe0ff */
[----:B------:R-:W-:Y:S02]  /*2690*/  UIADD3 UR4, UPT, UPT, -UR6, UR4, URZ ;  /* 0x0000000406047290 */ /* 0x000fe4000fffe1ff */
[----:B------:R-:W-:Y:S02]  /*26a0*/  UIMAD UR37, UR8, UR14, UR37 ;  /* 0x0000000e082572a4 */ /* 0x000fe4000f8e0225 */
[----:B------:R-:W-:-:S12]  /*26b0*/  UIMAD UR38, UR4, UR16, UR38 ;  /* 0x00000010042672a4 */ /* 0x000fd8000f8e0226 */
.L_x_41:
[----:B------:R-:W-:Y:S01]  /*26c0*/  VIADD R11, R11, 0x1 ;  /* 0x000000010b0b7836 */ /* 0x000fe20000000000 */
[----:B------:R-:W-:Y:S02]  /*26d0*/  R2UR UR6, R48 ;  /* 0x00000000300672ca */ /* 0x000fe400000e0000 */
[----:B------:R-:W-:Y:S02]  /*26e0*/  R2UR UR4, R47 ;  /* 0x000000002f0472ca */ /* 0x000fe400000e0000 */
[C---:B------:R-:W-:Y:S02]  /*26f0*/  ISETP.NE.AND P0, PT, R11.reuse, 0x2, PT ;  /* 0x000000020b00780c */ /* 0x040fe40003f05270 */
[----:B------:R-:W-:Y:S02]  /*2700*/  PLOP3.LUT P1, PT, PT, PT, PT, 0x80, 0x8 ;  /* 0x000000000008781c */ /* 0x000fe40003f2f070 */
[----:B-1----:R-:W-:Y:S02]  /*2710*/  SEL R0, RZ, 0x1, P0 ;  /* 0x00000001ff007807 */ /* 0x002fe40000000000 */
[----:B------:R-:W-:-:S02]  /*2720*/  SEL R11, R11, RZ, P0 ;  /* 0x000000ff0b0b7207 */ /* 0x000fc40000000000 */
[----:B------:R-:W-:Y:S01]  /*2730*/  LOP3.LUT R10, R10, R0, RZ, 0x3c, !PT ;  /* 0x000000000a0a7212 */ /* 0x000fe200078e3cff */
[----:B------:R-:W-:Y:S02]  /*2740*/  UIADD3 UR16, UPT, UPT, UR38, UR6, URZ ;  /* 0x0000000626107290 */ /* 0x000fe4000fffe0ff */
[----:B------:R-:W-:Y:S01]  /*2750*/  UIADD3 UR20, UPT, UPT, UR37, UR4, URZ ;  /* 0x0000000425147290 */ /* 0x000fe2000fffe0ff */
[----:B------:R-:W-:Y:S11]  /*2760*/  BRA.U UP1, `(.L_x_42) ;  /* 0xfffffff101507547 */ /* 0x000ff6000b83ffff */
[----:B------:R-:W-:Y:S01]  /*2770*/  UIADD3 UR7, UPT, UPT, UR7, 0x28, URZ ;  /* 0x0000002807077890 */ /* 0x000fe2000fffe0ff */
[----:B------:R-:W-:-:S03]  /*2780*/  SHF.L.U32 R2, R12, 0x1f, RZ ;  /* 0x0000001f0c027819 */ /* 0x000fc600000006ff */
[----:B------:R-:W-:-:S09]  /*2790*/  ULEA UR4, UR5, UR7, 0x3 ;  /* 0x0000000705047291 */ /* 0x000fd2000f8e18ff */
[----:B------:R-:W1:Y:S02]  /*27a0*/  SYNCS.PHASECHK.TRANS64.TRYWAIT P0, [UR4], R2 ;  /* 0x00000002ff0075a7 */ /* 0x000e640008001104 */
[----:B-1----:R-:W-:Y:S05]  /*27b0*/  @!P0 BRA `(.L_x_43) ;  /* 0x0000006000048947 */ /* 0x002fea0003800000 */
.L_x_144:
[----:B------:R-:W-:-:S04]  /*27c0*/  UIADD3 UR4, UPT, UPT, UR5, 0x1, URZ ;  /* 0x0000000105047890 */ /* 0x000fc8000fffe0ff */
[----:B------:R-:W-:-:S04]  /*27d0*/  UISETP.NE.AND UP0, UPT, UR4, 0x5, UPT ;  /* 0x000000050400788c */ /* 0x000fc8000bf05270 */
[----:B------:R-:W-:Y:S02]  /*27e0*/  USEL UR6, URZ, 0x1, UP0 ;  /* 0x00000001ff067887 */ /* 0x000fe40008000000 */
[----:B------:R-:W-:-:S04]  /*27f0*/  USEL UR4, UR4, URZ, UP0 ;  /* 0x000000ff04047287 */ /* 0x000fc80008000000 */
[----:B------:R-:W-:Y:S01]  /*2800*/  ULEA UR5, UR4, UR7, 0x3 ;  /* 0x0000000704057291 */ /* 0x000fe2000f8e18ff */
[----:B-1----:R-:W-:-:S04]  /*2810*/  LOP3.LUT R2, R12, UR6, RZ, 0x3c, !PT ;  /* 0x000000060c027c12 */ /* 0x002fc8000f8e3cff */
[----:B------:R-:W-:-:S04]  /*2820*/  SHF.L.U32 R3, R2, 0x1f, RZ ;  /* 0x0000001f02037819 */ /* 0x000fc800000006ff */
[----:B------:R-:W1:Y:S02]  /*2830*/  SYNCS.PHASECHK.TRANS64.TRYWAIT P0, [UR5], R3 ;  /* 0x00000003ff0075a7 */ /* 0x000e640008001105 */
[----:B-1----:R-:W-:Y:S05]  /*2840*/  @!P0 BRA `(.L_x_44) ;  /* 0x0000005c00f88947 */ /* 0x002fea0003800000 */
.L_x_146:
[----:B------:R-:W-:-:S04]  /*2850*/  UIADD3 UR4, UPT, UPT, UR4, 0x1, URZ ;  /* 0x0000000104047890 */ /* 0x000fc8000fffe0ff */
[----:B------:R-:W-:-:S04]  /*2860*/  UISETP.NE.AND UP0, UPT, UR4, 0x5, UPT ;  /* 0x000000050400788c */ /* 0x000fc8000bf05270 */
[----:B------:R-:W-:Y:S02]  /*2870*/  USEL UR6, URZ, 0x1, UP0 ;  /* 0x00000001ff067887 */ /* 0x000fe40008000000 */
[----:B------:R-:W-:-:S04]  /*2880*/  USEL UR4, UR4, URZ, UP0 ;  /* 0x000000ff04047287 */ /* 0x000fc80008000000 */
[----:B------:R-:W-:Y:S01]  /*2890*/  ULEA UR5, UR4, UR7, 0x3 ;  /* 0x0000000704057291 */ /* 0x000fe2000f8e18ff */
[----:B------:R-:W-:-:S04]  /*28a0*/  LOP3.LUT R2, R2, UR6, RZ, 0x3c, !PT ;  /* 0x0000000602027c12 */ /* 0x000fc8000f8e3cff */
[----:B-1----:R-:W-:-:S04]  /*28b0*/  SHF.L.U32 R3, R2, 0x1f, RZ ;  /* 0x0000001f02037819 */ /* 0x002fc800000006ff */
[----:B------:R-:W1:Y:S02]  /*28c0*/  SYNCS.PHASECHK.TRANS64.TRYWAIT P0, [UR5], R3 ;  /* 0x00000003ff0075a7 */ /* 0x000e640008001105 */
[----:B-1----:R-:W-:Y:S05]  /*28d0*/  @!P0 BRA `(.L_x_45) ;  /* 0x0000005c00ec8947 */ /* 0x002fea0003800000 */
.L_x_148:
        /* <DEDUP_REMOVED lines=9> */
.L_x_150:
[----:B------:R-:W-:-:S04]  /*2970*/  UIADD3 UR4, UPT, UPT, UR4, 0x1, URZ ;  /* 0x0000000104047890 */ /* 0x000fc8000fffe0ff */
[----:B------:R-:W-:-:S04]  /*2980*/  UISETP.NE.AND UP0, UPT, UR4, 0x5, UPT ;  /* 0x000000050400788c */ /* 0x000fc8000bf05270 */
[----:B------:R-:W-:Y:S02]  /*2990*/  USEL UR5, URZ, 0x1, UP0 ;  /* 0x00000001ff057887 */ /* 0x000fe40008000000 */
[----:B------:R-:W-:-:S04]  /*29a0*/  USEL UR4, UR4, URZ, UP0 ;  /* 0x000000ff04047287 */ /* 0x000fc80008000000 */
[----:B------:R-:W-:Y:S01]  /*29b0*/  ULEA UR4, UR4, UR7, 0x3 ;  /* 0x0000000704047291 */ /* 0x000fe2000f8e18ff */
[----:B------:R-:W-:-:S04]  /*29c0*/  LOP3.LUT R2, R2, UR5, RZ, 0x3c, !PT ;  /* 0x0000000502027c12 */ /* 0x000fc8000f8e3cff */
[----:B------:R-:W-:Y:S01]  /*29d0*/  SHF.L.U32 R2, R2, 0x1f, RZ ;  /* 0x0000001f02027819 */ /* 0x000fe200000006ff */
[----:B-1----:R-:W-:-:S07]  /*29e0*/  IMAD.U32 R0, RZ, RZ, UR4 ;  /* 0x00000004ff007e24 */ /* 0x002fce000f8e00ff */
.L_x_47:
[----:B-1----:R1:W2:Y:S02]  /*29f0*/  SYNCS.PHASECHK.TRANS64.TRYWAIT P0, [R0+URZ], R2 ;  /* 0x00000002000075a7 */ /* 0x0022a400080011ff */
[----:B--2---:R-:W-:Y:S05]  /*2a00*/  @!P0 NANOSLEEP.SYNCS 0x989680 ;  /* 0x009896800000895d */ /* 0x004fea0003900000 */
[----:B------:R-:W2:Y:S02]  /*2a10*/  @!P0 SYNCS.PHASECHK.TRANS64 P0, [R0+URZ], R2 ;  /* 0x00000002000085a7 */ /* 0x000ea400080010ff */
[----:B--2---:R-:W-:Y:S05]  /*2a20*/  @P0 EXIT ;  /* 0x000000000000094d */ /* 0x004fea0003800000 */
[----:B------:R-:W-:Y:S05]  /*2a30*/  BRA `(.L_x_47) ;  /* 0xfffffffc00ec7947 */ /* 0x000fea000383ffff */
.L_x_22:
[----:B------:R-:W1:Y:S02]  /*2a40*/  S2UR UR4, SR_CgaCtaId ;  /* 0x00000000000479c3 */ /* 0x000e640000008800 */
[----:B-1----:R-:W-:-:S04]  /*2a50*/  UISETP.NE.AND UP0, UPT, UR4, URZ, UPT ;  /* 0x000000ff0400728c */ /* 0x002fc8000bf05270 */
[----:B------:R-:W-:-:S09]  /*2a60*/  UISETP.NE.OR UP0, UPT, UR17, 0x1, UP0 ;  /* 0x000000011100788c */ /* 0x000fd20008705670 */
[----:B------:R-:W-:Y:S05]  /*2a70*/  BRA.U UP0, `(.L_x_48) ;  /* 0x00000005004c7547 */ /* 0x000fea000b800000 */
[----:B------:R-:W1:Y:S01]  /*2a80*/  S2UR UR5, SR_CgaCtaId ;  /* 0x00000000000579c3 */ /* 0x000e620000008800 */
[----:B------:R-:W-:Y:S01]  /*2a90*/  UMOV UR4, 0x400 ;  /* 0x0000040000047882 */ /* 0x000fe20000000000 */
[----:B------:R-:W-:Y:S01]  /*2aa0*/  ISETP.GE.U32.AND P2, PT, R0, 0x2, PT ;  /* 0x000000020000780c */ /* 0x000fe20003f46070 */
[----:B------:R-:W-:Y:S01]  /*2ab0*/  IMAD.MOV.U32 R12, RZ, RZ, 0x1 ;  /* 0x00000001ff0c7424 */ /* 0x000fe200078e00ff */
[----:B------:R-:W-:Y:S02]  /*2ac0*/  CS2R R10, SRZ ;  /* 0x00000000000a7805 */ /* 0x000fe4000001ff00 */
[----:B------:R-:W-:Y:S01]  /*2ad0*/  CS2R R8, SRZ ;  /* 0x0000000000087805 */ /* 0x000fe2000001ff00 */
[----:B-1----:R-:W-:-:S03]  /*2ae0*/  ULEA UR6, UR5, UR4, 0x18 ;  /* 0x0000000405067291 */ /* 0x002fc6000f8ec0ff */
[----:B------:R-:W-:-:S09]  /*2af0*/  UMOV UR5, URZ ;  /* 0x000000ff00057c82 */ /* 0x000fd20008000000 */
.L_x_52:
[----:B------:R-:W-:Y:S02]  /*2b00*/  LEA R2, R8, UR6, 0x3 ;  /* 0x0000000608027c11 */ /* 0x000fe4000f8e18ff */
[----:B------:R-:W-:-:S03]  /*2b10*/  SHF.L.U32 R4, R9, 0x1f, RZ ;  /* 0x0000001f09047819 */ /* 0x000fc600000006ff */
[----:B------:R-:W-:Y:S01]  /*2b20*/  VIADD R5, R2, 0x110 ;  /* 0x0000011002057836 */ /* 0x000fe20000000000 */
[----:B------:R-:W1:Y:S02]  /*2b30*/  SYNCS.PHASECHK.TRANS64.TRYWAIT P0, [R2+URZ+0x100], R4 ;  /* 0x00010004020075a7 */ /* 0x000e6400080011ff */
[----:B-1----:R-:W-:Y:S05]  /*2b40*/  @!P0 BRA `(.L_x_49) ;  /* 0x0000005c00808947 */ /* 0x002fea0003800000 */
.L_x_151:
[----:B------:R-:W-:Y:S01]  /*2b50*/  ULEA UR4, UR5, UR6, 0x3 ;  /* 0x0000000605047291 */ /* 0x000fe2000f8e18ff */
[----:B-1----:R-:W-:Y:S01]  /*2b60*/  PRMT R2, RZ, 0x654, R5 ;  /* 0x00000654ff027816 */ /* 0x002fe20000000005 */
[----:B------:R-:W-:Y:S01]  /*2b70*/  @!P2 IMAD.MOV.U32 R4, RZ, RZ, 0x10 ;  /* 0x00000010ff04a424 */ /* 0x000fe200078e00ff */
[----:B------:R-:W-:Y:S01]  /*2b80*/  SHF.L.U32 R5, R12, 0x1f, RZ ;  /* 0x0000001f0c057819 */ /* 0x000fe200000006ff */
[----:B------:R-:W-:Y:S01]  /*2b90*/  UIADD3 UR7, UPT, UPT, UR4, 0xa0, URZ ;  /* 0x000000a004077890 */ /* 0x000fe2000fffe0ff */
[----:B------:R1:W-:Y:S05]  /*2ba0*/  SYNCS.ARRIVE.TRANS64.RED.A1T0 RZ, [R2+URZ], RZ ;  /* 0x000000ff02ff79a7 */ /* 0x0003ea00081004ff */
[----:B------:R-:W-:Y:S01]  /*2bb0*/  IMAD.U32 R6, RZ, RZ, UR7 ;  /* 0x00000007ff067e24 */ /* 0x000fe2000f8e00ff */
[----:B------:R-:W2:Y:S04]  /*2bc0*/  SYNCS.PHASECHK.TRANS64.TRYWAIT P0, [UR4+0xb0], R5 ;  /* 0x0000b005ff0075a7 */ /* 0x000ea80008001104 */
[----:B------:R-:W-:Y:S01]  /*2bd0*/  PRMT R6, R0, 0x654, R6 ;  /* 0x0000065400067816 */ /* 0x000fe20000000006 */
[----:B-12---:R-:W-:Y:S06]  /*2be0*/  @!P0 BRA `(.L_x_50) ;  /* 0x0000005c006c8947 */ /* 0x006fec0003800000 */
.L_x_153:
[----:B------:R-:W-:Y:S01]  /*2bf0*/  ULEA UR8, UR5, UR6, 0x4 ;  /* 0x0000000605087291 */ /* 0x000fe2000f8e20ff */
[----:B------:R-:W-:Y:S01]  /*2c00*/  SEL R3, R6, R3, !P2 ;  /* 0x0000000306037207 */ /* 0x000fe20005000000 */
[----:B------:R-:W-:Y:S01]  /*2c10*/  UIADD3 UR9, UPT, UPT, UR4, 0xa0, URZ ;  /* 0x000000a004097890 */ /* 0x000fe2000fffe0ff */
[----:B-1----:R-:W-:Y:S01]  /*2c20*/  LEA R2, R11, UR6, 0x3 ;  /* 0x000000060b027c11 */ /* 0x002fe2000f8e18ff */
[----:B------:R-:W-:Y:S01]  /*2c30*/  UIADD3 UR8, UPT, UPT, UR8, 0x130, URZ ;  /* 0x0000013008087890 */ /* 0x000fe2000fffe0ff */
[----:B------:R1:W-:Y:S01]  /*2c40*/  @!P2 SYNCS.ARRIVE.TRANS64.RED RZ, [R3+URZ], R4 ;  /* 0x0000000403ffa9a7 */ /* 0x0003e200080004ff */
[----:B------:R-:W-:Y:S01]  /*2c50*/  UIADD3 UR4, UPT, UPT, UR5, 0x1, URZ ;  /* 0x0000000105047890 */ /* 0x000fe2000fffe0ff */
[----:B------:R-:W-:-:S03]  /*2c60*/  VIADD R8, R8, 0x1 ;  /* 0x0000000108087836 */ /* 0x000fc60000000000 */
[----:B------:R-:W-:Y:S02]  /*2c70*/  UISETP.NE.AND UP0, UPT, UR4, 0x2, UPT ;  /* 0x000000020400788c */ /* 0x000fe4000bf05270 */
[----:B------:R-:W-:Y:S01]  /*2c80*/  ISETP.NE.AND P0, PT, R8, 0x2, PT ;  /* 0x000000020800780c */ /* 0x000fe20003f05270 */
[----:B------:R-:W-:Y:S06]  /*2c90*/  UGETNEXTWORKID.BROADCAST [UR8], [UR9] ;  /* 0x00000000080073ca */ /* 0x000fec0008000100 */
[----:B------:R-:W-:Y:S02]  /*2ca0*/  USEL UR7, URZ, 0x1, UP0 ;  /* 0x00000001ff077887 */ /* 0x000fe40008000000 */
[----:B------:R-:W-:-:S04]  /*2cb0*/  USEL UR5, UR4, URZ, UP0 ;  /* 0x000000ff04057287 */ /* 0x000fc80008000000 */
[----:B------:R-:W-:Y:S02]  /*2cc0*/  LOP3.LUT R12, R12, UR7, RZ, 0x3c, !PT ;  /* 0x000000070c0c7c12 */ /* 0x000fe4000f8e3cff */
[----:B-1----:R-:W-:-:S04]  /*2cd0*/  SHF.L.U32 R4, R10, 0x1f, RZ ;  /* 0x0000001f0a047819 */ /* 0x002fc800000006ff */
[----:B------:R-:W1:Y:S02]  /*2ce0*/  SYNCS.PHASECHK.TRANS64.TRYWAIT P1, [R2+URZ+0xa0], R4 ;  /* 0x0000a004020075a7 */ /* 0x000e6400080211ff */
[----:B-1----:R-:W-:Y:S05]  /*2cf0*/  @!P1 BRA `(.L_x_51) ;  /* 0x0000005c00409947 */ /* 0x002fea0003800000 */
.L_x_154:
[C---:B-1----:R-:W-:Y:S01]  /*2d00*/  LEA R4, R11.reuse, UR6, 0x4 ;  /* 0x000000060b047c11 */ /* 0x042fe2000f8e20ff */
[----:B------:R-:W-:Y:S01]  /*2d10*/  VIADD R2, R2, 0xb0 ;  /* 0x000000b002027836 */ /* 0x000fe20000000000 */
[----:B------:R-:W-:Y:S01]  /*2d20*/  SEL R8, R8, RZ, P0 ;  /* 0x000000ff08087207 */ /* 0x000fe20000000000 */
[----:B------:R-:W-:-:S03]  /*2d30*/  VIADD R11, R11, 0x1 ;  /* 0x000000010b0b7836 */ /* 0x000fc60000000000 */
[----:B------:R-:W1:Y:S01]  /*2d40*/  LDS.128 R4, [R4+0x130] ;  /* 0x0001300004047984 */ /* 0x000e620000000c00 */
[----:B------:R-:W-:Y:S02]  /*2d50*/  PRMT R2, RZ, 0x654, R2 ;  /* 0x00000654ff027816 */ /* 0x000fe40000000002 */
[C---:B------:R-:W-:Y:S01]  /*2d60*/  ISETP.NE.AND P1, PT, R11.reuse, 0x2, PT ;  /* 0x000000020b00780c */ /* 0x040fe20003f25270 */
[----:B------:R-:W-:Y:S01]  /*2d70*/  @!PT LDS RZ, [RZ] ;  /* 0x00000000fffff984 */ /* 0x000fe20000000800 */
[----:B------:R-:W-:Y:S01]  /*2d80*/  @!PT LDS RZ, [RZ] ;  /* 0x00000000fffff984 */ /* 0x000fe20000000800 */
[----:B------:R-:W-:Y:S01]  /*2d90*/  @!PT LDS RZ, [RZ] ;  /* 0x00000000fffff984 */ /* 0x000fe20000000800 */
[----:B------:R-:W-:Y:S01]  /*2da0*/  @!PT LDS RZ, [RZ] ;  /* 0x00000000fffff984 */ /* 0x000fe20000000800 */
[----:B------:R2:W-:Y:S06]  /*2db0*/  MEMBAR.ALL.CTA ;  /* 0x0000000000007992 */ /* 0x0005ec0000008000 */
[----:B--2---:R-:W2:Y:S01]  /*2dc0*/  FENCE.VIEW.ASYNC.S ;  /* 0x00000000000073c6 */ /* 0x004ea20000000000 */
[----:B------:R-:W-:Y:S01]  /*2dd0*/  SEL R11, R11, RZ, P1 ;  /* 0x000000ff0b0b7207 */ /* 0x000fe20000800000 */
[----:B--2---:R2:W-:Y:S01]  /*2de0*/  SYNCS.ARRIVE.TRANS64.RED.A1T0 RZ, [R2+URZ], RZ ;  /* 0x000000ff02ff79a7 */ /* 0x0045e200081004ff */
[----:B-1----:R-:W-:-:S02]  /*2df0*/  LOP3.LUT P3, RZ, R6, 0x1, RZ, 0xc0, !PT ;  /* 0x0000000106ff7812 */ /* 0x002fc4000786c0ff */
[----:B------:R-:W-:-:S04]  /*2e00*/  SEL R4, RZ, 0x1, P1 ;  /* 0x00000001ff047807 */ /* 0x000fc80000800000 */
[----:B------:R-:W-:Y:S02]  /*2e10*/  LOP3.LUT R10, R10, R4, RZ, 0x3c, !PT ;  /* 0x000000040a0a7212 */ /* 0x000fe400078e3cff */
[----:B--2---:R-:W-:-:S04]  /*2e20*/  SEL R2, RZ, 0x1, P0 ;  /* 0x00000001ff027807 */ /* 0x004fc80000000000 */
[----:B------:R-:W-:Y:S01]  /*2e30*/  LOP3.LUT R9, R9, R2, RZ, 0x3c, !PT ;  /* 0x0000000209097212 */ /* 0x000fe200078e3cff */
[----:B------:R-:W-:Y:S06]  /*2e40*/  @P3 BRA `(.L_x_52) ;  /* 0xfffffffc002c3947 */ /* 0x000fec000383ffff */
[----:B------:R-:W-:Y:S01]  /*2e50*/  ULEA UR4, UR5, UR6, 0x3 ;  /* 0x0000000605047291 */ /* 0x000fe2000f8e18ff */
[----:B------:R-:W-:-:S08]  /*2e60*/  SHF.L.U32 R2, R12, 0x1f, RZ ;  /* 0x0000001f0c027819 */ /* 0x000fd000000006ff */
[----:B------:R-:W1:Y:S02]  /*2e70*/  SYNCS.PHASECHK.TRANS64 P0, [UR4+0xb0], R2 ;  /* 0x0000b002ff0075a7 */ /* 0x000e640008001004 */
[----:B-1----:R-:W-:Y:S05]  /*2e80*/  @P0 BRA `(.L_x_53) ;  /* 0x0000000000080947 */ /* 0x002fea0003800000 */
[----:B------:R-:W1:Y:S02]  /*2e90*/  SYNCS.PHASECHK.TRANS64.TRYWAIT P0, [UR4+0xb0], R2 ;  /* 0x0000b002ff0075a7 */ /* 0x000e640008001104 */
[----:B-1----:R-:W-:Y:S05]  /*2ea0*/  @!P0 BRA `(.L_x_54) ;  /* 0x0000005800e88947 */ /* 0x002fea0003800000 */
.L_x_53:
[----:B------:R-:W-:-:S04]  /*2eb0*/  UIADD3 UR7, UPT, UPT, UR5, 0x1, URZ ;  /* 0x0000000105077890 */ /* 0x000fc8000fffe0ff */
[----:B------:R-:W-:-:S04]  /*2ec0*/  UISETP.NE.AND UP0, UPT, UR7, 0x2, UPT ;  /* 0x000000020700788c */ /* 0x000fc8000bf05270 */
[----:B------:R-:W-:Y:S02]  /*2ed0*/  USEL UR8, URZ, 0x1, UP0 ;  /* 0x00000001ff087887 */ /* 0x000fe40008000000 */
[----:B------:R-:W-:-:S04]  /*2ee0*/  USEL UR7, UR7, URZ, UP0 ;  /* 0x000000ff07077287 */ /* 0x000fc80008000000 */
[----:B------:R-:W-:Y:S01]  /*2ef0*/  ULEA UR7, UR7, UR6, 0x3 ;  /* 0x0000000607077291 */ /* 0x000fe2000f8e18ff */
[----:B-1----:R-:W-:-:S04]  /*2f00*/  LOP3.LUT R2, R12, UR8, RZ, 0x3c, !PT ;  /* 0x000000080c027c12 */ /* 0x002fc8000f8e3cff */
[----:B------:R-:W-:-:S04]  /*2f10*/  SHF.L.U32 R0, R2, 0x1f, RZ ;  /* 0x0000001f02007819 */ /* 0x000fc800000006ff */
[----:B------:R-:W1:Y:S02]  /*2f20*/  SYNCS.PHASECHK.TRANS64 P0, [UR7+0xb0], R0 ;  /* 0x0000b000ff0075a7 */ /* 0x000e640008001007 */
[----:B-1----:R-:W-:Y:S05]  /*2f30*/  @P0 EXIT ;  /* 0x000000000000094d */ /* 0x002fea0003800000 */
[----:B------:R-:W-:Y:S02]  /*2f40*/  SHF.L.U32 R2, R2, 0x1f, RZ ;  /* 0x0000001f02027819 */ /* 0x000fe400000006ff */
[----:B------:R-:W-:-:S07]  /*2f50*/  MOV R0, UR7 ;  /* 0x0000000700007c02 */ /* 0x000fce0008000f00 */
.L_x_55:
[----:B-1----:R1:W2:Y:S02]  /*2f60*/  SYNCS.PHASECHK.TRANS64.TRYWAIT P0, [R0+URZ+0xb0], R2 ;  /* 0x0000b002000075a7 */ /* 0x0022a400080011ff */
[----:B--2---:R-:W-:Y:S05]  /*2f70*/  @!P0 NANOSLEEP.SYNCS 0x989680 ;  /* 0x009896800000895d */ /* 0x004fea0003900000 */
[----:B------:R-:W2:Y:S02]  /*2f80*/  @!P0 SYNCS.PHASECHK.TRANS64 P0, [R0+URZ+0xb0], R2 ;  /* 0x0000b002000085a7 */ /* 0x000ea400080010ff */
[----:B--2---:R-:W-:Y:S05]  /*2f90*/  @P0 EXIT ;  /* 0x000000000000094d */ /* 0x004fea0003800000 */
[----:B------:R-:W-:Y:S05]  /*2fa0*/  BRA `(.L_x_55) ;  /* 0xfffffffc00ec7947 */ /* 0x000fea000383ffff */
.L_x_48:
[----:B------:R-:W-:Y:S05]  /*2fb0*/  BRA.U UP4, `(.L_x_56) ;  /* 0x0000000d04d87547 */ /* 0x000fea000b800000 */
[----:B------:R-:W1:Y:S01]  /*2fc0*/  S2UR UR7, SR_CgaCtaId ;  /* 0x00000000000779c3 */ /* 0x000e620000008800 */
[----:B------:R-:W-:Y:S01]  /*2fd0*/  UMOV UR4, 0x40 ;  /* 0x0000004000047882 */ /* 0x000fe20000000000 */
[----:B------:R-:W-:Y:S01]  /*2fe0*/  NOP ;  /* 0x0000000000007918 */ /* 0x000fe20000000000 */
[----:B------:R-:W-:Y:S01]  /*2ff0*/  UMOV UR6, 0x400 ;  /* 0x0000040000067882 */ /* 0x000fe20000000000 */
[----:B-1----:R-:W-:Y:S02]  /*3000*/  ULEA UR5, UR7, UR4, 0x18 ;  /* 0x0000000407057291 */ /* 0x002fe4000f8ec0ff */
[----:B------:R-:W-:-:S07]  /*3010*/  ULEA UR6, UR7, UR6, 0x18 ;  /* 0x0000000607067291 */ /* 0x000fce000f8ec0ff */
[----:B------:R-:W1:Y:S02]  /*3020*/  LDS.U8 R0, [UR5+0x1c] ;  /* 0x00001c05ff007984 */ /* 0x000e640008000000 */
[----:B-1----:R-:W-:-:S13]  /*3030*/  ISETP.NE.AND P0, PT, R0, RZ, PT ;  /* 0x000000ff0000720c */ /* 0x002fda0003f05270 */
[----:B------:R-:W-:Y:S05]  /*3040*/  @P0 BRA `(.L_x_57) ;  /* 0x0000000000580947 */ /* 0x000fea0003800000 */
[----:B------:R-:W-:-:S13]  /*3050*/  ELECT P0, URZ, PT ;  /* 0x0000000000ff782f */ /* 0x000fda0003800000 */
[----:B------:R-:W-:Y:S05]  /*3060*/  @!P0 BRA `(.L_x_58) ;  /* 0x0000000000608947 */ /* 0x000fea0003800000 */
[----:B------:R-:W-:Y:S01]  /*3070*/  UMOV UR4, 0x10 ;  /* 0x0000001000047882 */ /* 0x000fe20000000000 */
[----:B------:R-:W-:Y:S01]  /*3080*/  HFMA2 R0, -RZ, RZ, 0, 5.9604644775390625e-08 ;  /* 0x00000001ff007431 */ /* 0x000fe200000001ff */
[----:B------:R-:W-:-:S03]  /*3090*/  MOV R3, 0xffff ;  /* 0x0000ffff00037802 */ /* 0x000fc60000000f00 */
[----:B------:R-:W-:Y:S04]  /*30a0*/  DEPBAR.LE SB1, 0x36 ;  /* 0x00009d800000791a */ /* 0x000fe80000000000 */
[----:B------:R-:W1:Y:S02]  /*30b0*/  UTCATOMSWS.FIND_AND_SET.ALIGN UP0, UR4, UR4 ;  /* 0x00000004000475e3 */ /* 0x000e640008000800 */
[----:B-1----:R-:W-:Y:S01]  /*30c0*/  MOV R4, UR4 ;  /* 0x0000000400047c02 */ /* 0x002fe20008000f00 */
[----:B------:R-:W-:Y:S06]  /*30d0*/  BRA.U UP0, `(.L_x_59) ;  /* 0x0000000100187547 */ /* 0x000fec000b800000 */
.L_x_60:
[----:B------:R-:W-:Y:S05]  /*30e0*/  NANOSLEEP 0x64 ;  /* 0x000000640000795d */ /* 0x000fea0003800000 */
[----:B------:R-:W-:-:S05]  /*30f0*/  UMOV UR4, 0x10 ;  /* 0x0000001000047882 */ /* 0x000fca0000000000 */
[----:B------:R-:W-:Y:S04]  /*3100*/  DEPBAR.LE SB1, 0x36 ;  /* 0x00009d800000791a */ /* 0x000fe80000000000 */
[----:B------:R-:W1:Y:S02]  /*3110*/  UTCATOMSWS.FIND_AND_SET.ALIGN UP0, UR4, UR4 ;  /* 0x00000004000475e3 */ /* 0x000e640008000800 */
[----:B-1----:R-:W-:Y:S01]  /*3120*/  MOV R4, UR4 ;  /* 0x0000000400047c02 */ /* 0x002fe20008000f00 */
[----:B------:R-:W-:Y:S05]  /*3130*/  BRA.U !UP0, `(.L_x_60) ;  /* 0xfffffffd08e87547 */ /* 0x000fea000b83ffff */
.L_x_59:
[-C--:B------:R-:W-:Y:S02]  /*3140*/  SHF.L.U32 R3, R3, R4.reuse, RZ ;  /* 0x0000000403037219 */ /* 0x080fe400000006ff */
[----:B------:R-:W-:Y:S01]  /*3150*/  SHF.L.U32 R0, R0, R4, RZ ;  /* 0x0000000400007219 */ /* 0x000fe200000006ff */
[----:B------:R-:W-:Y:S02]  /*3160*/  IMAD.SHL.U32 R4, R4, 0x20, RZ ;  /* 0x0000002004047824 */ /* 0x000fe400078e00ff */
[----:B------:R1:W-:Y:S04]  /*3170*/  ATOMS.OR RZ, [UR5+0x14], R3 ;  /* 0x00001403ffff798c */ /* 0x0003e8000b000005 */
[----:B------:R1:W-:Y:S04]  /*3180*/  ATOMS.OR RZ, [UR5+0x18], R0 ;  /* 0x00001800ffff798c */ /* 0x0003e8000b000005 */
[----:B------:R1:W-:Y:S01]  /*3190*/  STS [UR6+0x150], R4 ;  /* 0x00015004ff007988 */ /* 0x0003e20008000806 */
[----:B------:R-:W-:Y:S05]  /*31a0*/  BRA `(.L_x_58) ;  /* 0x0000000000107947 */ /* 0x000fea0003800000 */
.L_x_57:
[----:B------:R-:W-:Y:S02]  /*31b0*/  MOV R0, 0xffffffff ;  /* 0xffffffff00007802 */ /* 0x000fe40000000f00 */
[----:B------:R-:W-:-:S03]  /*31c0*/  MOV R4, 0x31f0 ;  /* 0x000031f000047802 */ /* 0x000fc60000000f00 */
[----:B------:R1:W-:Y:S04]  /*31d0*/  STS [UR6+0x150], R0 ;  /* 0x00015000ff007988 */ /* 0x0003e80008000806 */
[----:B-1---5:R-:W-:Y:S05]  /*31e0*/  CALL.REL.NOINC `($__internal_1_$__cuda_sm10x_tcgen05_guardrail_trap_phase_invalid_during_alloc) ;  /* 0x0000006000307944 */ /* 0x022fea0003c00000 */
.L_x_58:
[----:B------:R-:W-:Y:S05]  /*31f0*/  WARPSYNC.ALL ;  /* 0x0000000000007948 */ /* 0x000fea0003800000 */
[----:B------:R-:W2:Y:S01]  /*3200*/  S2UR UR4, SR_CgaCtaId ;  /* 0x00000000000479c3 */ /* 0x000ea20000008800 */
[----:B------:R-:W-:Y:S01]  /*3210*/  UMOV UR26, 0x400 ;  /* 0x00000400001a7882 */ /* 0x000fe20000000000 */
[----:B------:R-:W-:-:S06]  /*3220*/  NOP ;  /* 0x0000000000007918 */ /* 0x000fcc0000000000 */
[----:B------:R-:W-:Y:S06]  /*3230*/  BAR.ARV 0x6, 0xa0 ;  /* 0x0182800000007b1d */ /* 0x000fec0000002000 */
[----:B------:R-:W3:Y:S01]  /*3240*/  LDCU UR5, c[0x0][0x38c] ;  /* 0x00007180ff0577ac */ /* 0x000ee20008000800 */
[----:B------:R-:W-:Y:S01]  /*3250*/  LOP3.LUT R2, R2, 0xffff, RZ, 0xc0, !PT ;  /* 0x0000ffff02027812 */ /* 0x000fe200078ec0ff */
[----:B------:R-:W-:Y:S01]  /*3260*/  IMAD.MOV.U32 R11, RZ, RZ, 0x1 ;  /* 0x00000001ff0b7424 */ /* 0x000fe200078e00ff */
[----:B------:R-:W-:Y:S01]  /*3270*/  CS2R R8, SRZ ;  /* 0x0000000000087805 */ /* 0x000fe2000001ff00 */
[----:B------:R-:W4:Y:S01]  /*3280*/  LDCU UR7, c[0x0][0x38c] ;  /* 0x00007180ff0777ac */ /* 0x000f220008000800 */
[----:B------:R-:W-:Y:S01]  /*3290*/  R2UR UR27, R2 ;  /* 0x00000000021b72ca */ /* 0x000fe200000e0000 */
[----:B------:R-:W-:Y:S01]  /*32a0*/  IMAD.MOV.U32 R10, RZ, RZ, RZ ;  /* 0x000000ffff0a7224 */ /* 0x000fe200078e00ff */
[----:B------:R-:W-:Y:S01]  /*32b0*/  UMOV UR30, URZ ;  /* 0x000000ff001e7c82 */ /* 0x000fe20008000000 */
[----:B------:R-:W-:Y:S01]  /*32c0*/  UMOV UR24, URZ ;  /* 0x000000ff00187c82 */ /* 0x000fe20008000000 */
[----:B--2---:R-:W-:Y:S01]  /*32d0*/  ULEA UR26, UR4, UR26, 0x18 ;  /* 0x0000001a041a7291 */ /* 0x004fe2000f8ec0ff */
[----:B------:R-:W-:Y:S01]  /*32e0*/  UMOV UR38, 0x0 ;  /* 0x0000000000267882 */ /* 0x000fe20000000000 */
[----:B------:R-:W-:-:S02]  /*32f0*/  UMOV UR39, 0x4200010 ;  /* 0x0420001000277882 */ /* 0x000fc40000000000 */
[----:B------:R-:W-:Y:S02]  /*3300*/  UIADD3 UR4, UPT, UPT, UR26, 0x4400, URZ ;  /* 0x000044001a047890 */ /* 0x000fe4000fffe0ff */
[----:B------:R-:W-:Y:S02]  /*3310*/  UIADD3 UR6, UPT, UPT, UR26, 0xe400, URZ ;  /* 0x0000e4001a067890 */ /* 0x000fe4000fffe0ff */
[----:B---3--:R-:W-:Y:S01]  /*3320*/  UIADD3 UR5, UPT, UPT, UR5, 0x3f, URZ ;  /* 0x0000003f05057890 */ /* 0x008fe2000fffe0ff */
[----:B-1----:R-:W1:Y:S01]  /*3330*/  LDS R0, [UR26+0x150] ;  /* 0x0001501aff007984 */ /* 0x002e620008000800 */
[----:B------:R-:W-:Y:S01]  /*3340*/  UMOV UR36, 0x0 ;  /* 0x0000000000247882 */ /* 0x000fe20000000000 */
[----:B------:R-:W-:Y:S01]  /*3350*/  UMOV UR37, 0x4200010 ;  /* 0x0420001000257882 */ /* 0x000fe20000000000 */
[----:B------:R-:W-:Y:S02]  /*3360*/  USHF.R.S32.HI UR40, URZ, 0x1f, UR5 ;  /* 0x0000001fff287899 */ /* 0x000fe40008011405 */
[----:B----4-:R-:W-:-:S02]  /*3370*/  UISETP.GE.AND UP4, UPT, UR7, 0x1, UPT ;  /* 0x000000010700788c */ /* 0x010fc4000bf86270 */
[----:B------:R-:W-:Y:S02]  /*3380*/  ULEA.HI UR40, UR40, UR5, URZ, 0x6 ;  /* 0x0000000528287291 */ /* 0x000fe4000f8f30ff */
[----:B------:R-:W-:Y:S02]  /*3390*/  USHF.R.U32.HI UR5, URZ, 0x4, UR4 ;  /* 0x00000004ff057899 */ /* 0x000fe40008011604 */
[----:B------:R-:W-:Y:S02]  /*33a0*/  USHF.R.S32.HI UR40, URZ, 0x6, UR40 ;  /* 0x00000006ff287899 */ /* 0x000fe40008011428 */
[----:B------:R-:W-:Y:S02]  /*33b0*/  USHF.R.U32.HI UR4, URZ, 0x4, UR6 ;  /* 0x00000004ff047899 */ /* 0x000fe40008011606 */
[----:B------:R-:W-:Y:S02]  /*33c0*/  UISETP.LT.AND UP0, UPT, UR40, 0x1, UPT ;  /* 0x000000012800788c */ /* 0x000fe4000bf01270 */
[----:B------:R-:W-:-:S02]  /*33d0*/  ULOP3.LUT UR5, UR5, 0x3fff, URZ, 0xc0, !UPT ;  /* 0x00003fff05057892 */ /* 0x000fc4000f8ec0ff */
[----:B------:R-:W-:Y:S02]  /*33e0*/  ULOP3.LUT UR4, UR4, 0x3fff, URZ, 0xc0, !UPT ;  /* 0x00003fff04047892 */ /* 0x000fe4000f8ec0ff */
[----:B------:R-:W-:Y:S02]  /*33f0*/  USEL UR41, UR40, 0x1, !UP0 ;  /* 0x0000000128297887 */ /* 0x000fe4000c000000 */
[----:B------:R-:W-:Y:S02]  /*3400*/  ULOP3.LUT UR28, UR5, 0x10000, URZ, 0xfc, !UPT ;  /* 0x00010000051c7892 */ /* 0x000fe4000f8efcff */
[----:B------:R-:W-:Y:S02]  /*3410*/  ULOP3.LUT UR29, UR4, 0x10000, URZ, 0xfc, !UPT ;  /* 0x00010000041d7892 */ /* 0x000fe4000f8efcff */
[----:B------:R-:W-:Y:S01]  /*3420*/  UIADD3 UR41, UPT, UPT, -UR41, URZ, URZ ;  /* 0x000000ff29297290 */ /* 0x000fe2000fffe1ff */
[----:B------:R-:W-:Y:S01]  /*3430*/  UMOV UR34, 0x0 ;  /* 0x0000000000227882 */ /* 0x000fe20000000000 */
[----:B------:R-:W-:Y:S01]  /*3440*/  UMOV UR35, 0x4200010 ;  /* 0x0420001000237882 */ /* 0x000fe20000000000 */
[----:B------:R-:W-:Y:S01]  /*3450*/  UMOV UR32, 0x0 ;  /* 0x0000000000207882 */ /* 0x000fe20000000000 */
[----:B------:R-:W-:Y:S01]  /*3460*/  UMOV UR33, 0x4200010 ;  /* 0x0420001000217882 */ /* 0x000fe20000000000 */
[----:B-1----:R-:W-:-:S15]  /*3470*/  R2UR UR42, R0 ;  /* 0x00000000002a72ca */ /* 0x002fde00000e0000 */
.L_x_67:
[----:B------:R-:W-:Y:S02]  /*3480*/  LEA R0, R10, UR26, 0x3 ;  /* 0x0000001a0a007c11 */ /* 0x000fe4000f8e18ff */
[----:B------:R-:W-:Y:S02]  /*3490*/  SHF.L.U32 R2, R9, 0x1f, RZ ;  /* 0x0000001f09027819 */ /* 0x000fe400000006ff */
[----:B------:R-:W-:Y:S01]  /*34a0*/  PLOP3.LUT P0, PT, PT, PT, UP4, 0x80, 0x8 ;  /* 0x000000000008781c */ /* 0x000fe20003f0f048 */
[----:B------:R-:W-:Y:S01]  /*34b0*/  VIADD R3, R0, 0xb0 ;  /* 0x000000b000037836 */ /* 0x000fe20000000000 */
[----:B-1----:R-:W1:Y:S02]  /*34c0*/  SYNCS.PHASECHK.TRANS64.TRYWAIT P1, [R0+URZ+0xa0], R2 ;  /* 0x0000a002000075a7 */ /* 0x002e6400080211ff */
[----:B-1-3--:R-:W-:Y:S09]  /*34d0*/  @!P1 BRA `(.L_x_61) ;  /* 0x0000005400749947 */ /* 0x00aff20003800000 */
.L_x_156:
[----:B------:R-:W-:Y:S01]  /*34e0*/  LEA R4, R10, UR26, 0x4 ;  /* 0x0000001a0a047c11 */ /* 0x000fe2000f8e20ff */
[----:B------:R-:W-:Y:S01]  /*34f0*/  @UP4 ULEA UR4, UR24, UR26, 0x3 ;  /* 0x0000001a18044291 */ /* 0x000fe2000f8e18ff */
[----:B------:R-:W-:Y:S01]  /*3500*/  PLOP3.LUT P2, PT, PT, PT, PT, 0x80, 0x8 ;  /* 0x000000000008781c */ /* 0x000fe20003f4f070 */
[----:B------:R-:W-:Y:S01]  /*3510*/  ULEA UR31, UR30, UR26, 0x3 ;  /* 0x0000001a1e1f7291 */ /* 0x000fe2000f8e18ff */
[----:B------:R-:W-:Y:S02]  /*3520*/  PRMT R3, RZ, 0x654, R3 ;  /* 0x00000654ff037816 */ /* 0x000fe40000000003 */
[----:B------:R-:W2:Y:S01]  /*3530*/  LDS.128 R4, [R4+0x130] ;  /* 0x0001300004047984 */ /* 0x000ea20000000c00 */
[----:B-1----:R-:W-:Y:S02]  /*3540*/  @P0 SHF.L.U32 R2, R8, 0x1f, RZ ;  /* 0x0000001f08020819 */ /* 0x002fe400000006ff */
[----:B------:R-:W-:Y:S01]  /*3550*/  SHF.L.U32 R0, R11, 0x1f, RZ ;  /* 0x0000001f0b007819 */ /* 0x000fe200000006ff */
[----:B------:R-:W-:Y:S01]  /*3560*/  @!PT LDS RZ, [RZ] ;  /* 0x00000000fffff984 */ /* 0x000fe20000000800 */
[----:B------:R-:W-:Y:S01]  /*3570*/  @!PT LDS RZ, [RZ] ;  /* 0x00000000fffff984 */ /* 0x000fe20000000800 */
[----:B------:R-:W-:Y:S01]  /*3580*/  @!PT LDS RZ, [RZ] ;  /* 0x00000000fffff984 */ /* 0x000fe20000000800 */
[----:B------:R-:W-:Y:S01]  /*3590*/  @!PT LDS RZ, [RZ] ;  /* 0x00000000fffff984 */ /* 0x000fe20000000800 */
[----:B------:R1:W-:Y:S06]  /*35a0*/  MEMBAR.ALL.CTA ;  /* 0x0000000000007992 */ /* 0x0003ec0000008000 */
[----:B-1----:R-:W1:Y:S02]  /*35b0*/  FENCE.VIEW.ASYNC.S ;  /* 0x00000000000073c6 */ /* 0x002e640000000000 */
[----:B-1----:R1:W-:Y:S01]  /*35c0*/  SYNCS.ARRIVE.TRANS64.RED.A1T0 RZ, [R3+URZ], RZ ;  /* 0x000000ff03ff79a7 */ /* 0x0023e200081004ff */
[----:B------:R1:W3:Y:S01]  /*35d0*/  @P0 SYNCS.PHASECHK.TRANS64.TRYWAIT P2, [UR4], R2 ;  /* 0x00000002ff0005a7 */ /* 0x0002e20008041104 */
[----:B------:R-:W-:Y:S01]  /*35e0*/  ULEA.HI UR4, UR30, UR30, URZ, 0x1 ;  /* 0x0000001e1e047291 */ /* 0x000fe2000f8f08ff */
[----:B--2---:R-:W-:-:S03]  /*35f0*/  LOP3.LUT P1, RZ, R6, 0x1, RZ, 0xc0, !PT ;  /* 0x0000000106ff7812 */ /* 0x004fc6000782c0ff */
[----:B------:R-:W-:Y:S02]  /*3600*/  USHF.L.U32 UR11, UR4, 0x6, URZ ;  /* 0x00000006040b7899 */ /* 0x000fe400080006ff */
[----:B------:R-:W-:Y:S02]  /*3610*/  ULOP3.LUT UR4, UR4, 0xffe, URZ, 0xc0, !UPT ;  /* 0x00000ffe04047892 */ /* 0x000fe4000f8ec0ff */
[----:B------:R-:W-:Y:S02]  /*3620*/  ULOP3.LUT UR11, UR11, 0xffffff80, URZ, 0xc0, !UPT ;  /* 0xffffff800b0b7892 */ /* 0x000fe4000f8ec0ff */
[----:B------:R-:W-:Y:S02]  /*3630*/  UIADD3 UR4, UPT, UPT, -UR4, UR30, URZ ;  /* 0x0000001e04047290 */ /* 0x000fe4000fffe1ff */
[----:B------:R-:W-:Y:S01]  /*3640*/  UIADD3 UR11, UPT, UPT, UR42, UR11, URZ ;  /* 0x0000000b2a0b7290 */ /* 0x000fe2000fffe0ff */
[----:B------:R-:W2:Y:S03]  /*3650*/  SYNCS.PHASECHK.TRANS64.TRYWAIT P0, [UR31+0xe0], R0 ;  /* 0x0000e000ff0075a7 */ /* 0x000ea6000800111f */
[----:B------:R-:W-:Y:S01]  /*3660*/  ULEA UR11, UR4, UR11, 0x14 ;  /* 0x0000000b040b7291 */ /* 0x000fe2000f8ea0ff */
[----:B-123--:R-:W-:Y:S11]  /*3670*/  @!P0 BRA `(.L_x_62) ;  /* 0x0000005400208947 */ /* 0x00eff60003800000 */
.L_x_158:
[----:B------:R-:W-:Y:S01]  /*3680*/  IADD3 R10, PT, PT, R10, 0x1, RZ ;  /* 0x000000010a0a7810 */ /* 0x000fe20007ffe0ff */
[----:B------:R-:W-:Y:S06]  /*3690*/  BRA.U !UP4, `(.L_x_63) ;  /* 0x000000010cc07547 */ /* 0x000fec000b800000 */
[----:B------:R-:W-:Y:S01]  /*36a0*/  UPLOP3.LUT UP2, UPT, UPT, UPT, UPT, 0x40, 0x4 ;  /* 0x000000000004789c */ /* 0x000fe20003f4e870 */
[----:B------:R-:W-:Y:S01]  /*36b0*/  UMOV UR23, UR41 ;  /* 0x0000002900177c82 */ /* 0x000fe20008000000 */
[----:B------:R-:W-:Y:S01]  /*36c0*/  UMOV UR22, UR40 ;  /* 0x0000002800167c82 */ /* 0x000fe20008000000 */
[----:B------:R-:W-:-:S08]  /*36d0*/  UMOV UR10, UR24 ;  /* 0x00000018000a7c82 */ /* 0x000fd00008000000 */
.L_x_66:
[----:B------:R-:W-:Y:S02]  /*36e0*/  UIADD3 UR23, UPT, UPT, UR23, 0x1, URZ ;  /* 0x0000000117177890 */ /* 0x000fe4000fffe0ff */
[----:B--2---:R-:W-:Y:S02]  /*36f0*/  ULEA UR5, UR10, UR26, 0x3 ;  /* 0x0000001a0a057291 */ /* 0x004fe4000f8e18ff */
[----:B------:R-:W-:Y:S01]  /*3700*/  UISETP.NE.AND UP3, UPT, UR23, URZ, UPT ;  /* 0x000000ff1700728c */ /* 0x000fe2000bf65270 */
[----:B---3--:R-:W-:Y:S10]  /*3710*/  @P2 BRA `(.L_x_64) ;  /* 0x00000000000c2947 */ /* 0x008ff40003800000 */
[----:B-1----:R-:W-:Y:S04]  /*3720*/  SHF.L.U32 R2, R8, 0x1f, RZ ;  /* 0x0000001f08027819 */ /* 0x002fe800000006ff */
[----:B------:R-:W1:Y:S02]  /*3730*/  SYNCS.PHASECHK.TRANS64.TRYWAIT P0, [UR5], R2 ;  /* 0x00000002ff0075a7 */ /* 0x000e640008001105 */
[----:B-1----:R-:W-:Y:S05]  /*3740*/  @!P0 BRA `(.L_x_65) ;  /* 0x0000005400048947 */ /* 0x002fea0003800000 */
.L_x_64:
[----:B------:R-:W-:Y:S01]  /*3750*/  UISETP.NE.AND UP0, UPT, UR22, 0x1, UPT ;  /* 0x000000011600788c */ /* 0x000fe2000bf05270 */
[----:B------:R-:W-:Y:S01]  /*3760*/  PLOP3.LUT P2, PT, PT, PT, PT, 0x80, 0x8 ;  /* 0x000000000008781c */ /* 0x000fe20003f4f070 */
[----:B------:R-:W-:Y:S02]  /*3770*/  UIADD3 UR4, UPT, UPT, UR10, 0x1, URZ ;  /* 0x000000010a047890 */ /* 0x000fe4000fffe0ff */
[----:B------:R-:W-:Y:S02]  /*3780*/  UIADD3 UR25, UPT, UPT, UR5, 0x28, URZ ;  /* 0x0000002805197890 */ /* 0x000fe4000fffe0ff */
[----:B------:R-:W-:Y:S01]  /*3790*/  UISETP.NE.AND UP1, UPT, UR4, 0x5, UPT ;  /* 0x000000050400788c */ /* 0x000fe2000bf25270 */
[----:B------:R-:W-:Y:S01]  /*37a0*/  PLOP3.LUT P0, PT, PT, PT, UP0, 0x80, 0x8 ;  /* 0x000000000008781c */ /* 0x000fe20003f0f008 */
[----:B------:R-:W-:Y:S02]  /*37b0*/  UIADD3 UR22, UPT, UPT, UR22, -0x1, URZ ;  /* 0xffffffff16167890 */ /* 0x000fe4000fffe0ff */
[----:B------:R-:W-:Y:S02]  /*37c0*/  USEL UR6, URZ, 0x1, UP1 ;  /* 0x00000001ff067887 */ /* 0x000fe40008800000 */
[----:B------:R-:W-:Y:S01]  /*37d0*/  USEL UR24, UR4, URZ, UP1 ;  /* 0x000000ff04187287 */ /* 0x000fe20008800000 */
[----:B------:R-:W-:Y:S01]  /*37e0*/  UMOV UR7, 0x40004040 ;  /* 0x4000404000077882 */ /* 0x000fe20000000000 */
[----:B------:R-:W-:Y:S02]  /*37f0*/  UMOV UR5, 0x40004040 ;  /* 0x4000404000057882 */ /* 0x000fe40000000000 */
[----:B------:R-:W-:Y:S01]  /*3800*/  @UP0 ULEA UR4, UR24, UR26, 0x3 ;  /* 0x0000001a18040291 */ /* 0x000fe2000f8e18ff */
[----:B------:R-:W-:Y:S01]  /*3810*/  LOP3.LUT R8, R8, UR6, RZ, 0x3c, !PT ;  /* 0x0000000608087c12 */ /* 0x000fe2000f8e3cff */
[----:B------:R-:W-:Y:S01]  /*3820*/  ULEA UR6, UR10, UR29, 0xa ;  /* 0x0000001d0a067291 */ /* 0x000fe2000f8e50ff */
[----:B------:R-:W-:Y:S02]  /*3830*/  UMOV UR21, 0x40004040 ;  /* 0x4000404000157882 */ /* 0x000fe40000000000 */
[----:B-1----:R-:W-:Y:S01]  /*3840*/  @P0 SHF.L.U32 R0, R8, 0x1f, RZ ;  /* 0x0000001f08000819 */ /* 0x002fe200000006ff */
[----:B------:R-:W-:Y:S02]  /*3850*/  UIADD3 UR20, UPT, UPT, UR6, 0x2, URZ ;  /* 0x0000000206147890 */ /* 0x000fe4000fffe0ff */
[----:B------:R-:W-:Y:S01]  /*3860*/  UIADD3 UR16, UPT, UPT, UR6, 0x4, URZ ;  /* 0x0000000406107890 */ /* 0x000fe2000fffe0ff */
[----:B------:R2:W3:Y:S01]  /*3870*/  @P0 SYNCS.PHASECHK.TRANS64.TRYWAIT P2, [UR4], R0 ;  /* 0x00000000ff0005a7 */ /* 0x0004e20008041104 */
[----:B------:R-:W-:Y:S02]  /*3880*/  ULEA UR4, UR10, UR28, 0x9 ;  /* 0x0000001c0a047291 */ /* 0x000fe4000f8e48ff */
[----:B------:R-:W-:Y:S02]  /*3890*/  UIADD3 UR12, UPT, UPT, UR6, 0x6, URZ ;  /* 0x00000006060c7890 */ /* 0x000fe4000fffe0ff */
[----:B------:R-:W-:Y:S02]  /*38a0*/  UIADD3 UR18, UPT, UPT, UR4, 0x2, URZ ;  /* 0x0000000204127890 */ /* 0x000fe4000fffe0ff */
[----:B------:R-:W-:Y:S02]  /*38b0*/  UIADD3 UR14, UPT, UPT, UR4, 0x4, URZ ;  /* 0x00000004040e7890 */ /* 0x000fe4000fffe0ff */
[----:B------:R-:W-:Y:S01]  /*38c0*/  UIADD3 UR8, UPT, UPT, UR4, 0x6, URZ ;  /* 0x0000000604087890 */ /* 0x000fe2000fffe0ff */
[----:B------:R2:W-:Y:S01]  /*38d0*/  UTCHMMA gdesc[UR4], gdesc[UR6], tmem[UR11], tmem[UR38], idesc[UR39], UP2 ;  /* 0x00ff2606040075ea */ /* 0x0005e2000900000b */
[----:B------:R-:W-:Y:S01]  /*38e0*/  UPLOP3.LUT UP2, UPT, UPT, UPT, UPT, 0x80, 0x8 ;  /* 0x000000000008789c */ /* 0x000fe20003f4f070 */
[----:B------:R-:W-:Y:S01]  /*38f0*/  UMOV UR19, 0x40004040 ;  /* 0x4000404000137882 */ /* 0x000fe20000000000 */
[----:B------:R-:W-:Y:S01]  /*3900*/  UMOV UR17, 0x40004040 ;  /* 0x4000404000117882 */ /* 0x000fe20000000000 */
[----:B------:R2:W-:Y:S01]  /*3910*/  UTCHMMA gdesc[UR18], gdesc[UR20], tmem[UR11], tmem[UR36], idesc[UR37], UPT ;  /* 0x00ff2414120075ea */ /* 0x0005e2000b80000b */
[----:B------:R-:W-:Y:S01]  /*3920*/  UMOV UR15, 0x40004040 ;  /* 0x40004040000f7882 */ /* 0x000fe20000000000 */
[----:B------:R-:W-:Y:S01]  /*3930*/  UMOV UR13, 0x40004040 ;  /* 0x40004040000d7882 */ /* 0x000fe20000000000 */
[----:B------:R-:W-:Y:S01]  /*3940*/  UMOV UR9, 0x40004040 ;  /* 0x4000404000097882 */ /* 0x000fe20000000000 */
[----:B------:R2:W-:Y:S01]  /*3950*/  UTCHMMA gdesc[UR14], gdesc[UR16], tmem[UR11], tmem[UR34], idesc[UR35], UPT ;  /* 0x00ff22100e0075ea */ /* 0x0005e2000b80000b */
[----:B------:R2:W-:Y:S01]  /*3960*/  UTCHMMA gdesc[UR8], gdesc[UR12], tmem[UR11], tmem[UR32], idesc[UR33], UPT ;  /* 0x00ff200c080075ea */ /* 0x0005e2000b80000b */
[----:B------:R2:W-:Y:S01]  /*3970*/  UTCBAR.MULTICAST [UR25], URZ, UR27 ;  /* 0x000000ff190073e9 */ /* 0x0005e2000800081b */
[----:B------:R-:W-:Y:S01]  /*3980*/  UMOV UR10, UR24 ;  /* 0x00000018000a7c82 */ /* 0x000fe20008000000 */
[----:B------:R-:W-:Y:S05]  /*3990*/  BRA.U UP3, `(.L_x_66) ;  /* 0xfffffffd03507547 */ /* 0x000fea000b83ffff */
.L_x_63:
[----:B--2---:R-:W-:Y:S01]  /*39a0*/  UIADD3 UR4, UPT, UPT, UR30, 0x1, URZ ;  /* 0x000000011e047890 */ /* 0x004fe2000fffe0ff */
[C---:B------:R-:W-:Y:S01]  /*39b0*/  ISETP.NE.AND P0, PT, R10.reuse, 0x2, PT ;  /* 0x000000020a00780c */ /* 0x040fe20003f05270 */
[----:B------:R-:W-:Y:S02]  /*39c0*/  UIADD3 UR5, UPT, UPT, UR31, 0xc0, URZ ;  /* 0x000000c01f057890 */ /* 0x000fe4000fffe0ff */
[----:B------:R-:W-:Y:S01]  /*39d0*/  UISETP.NE.AND UP0, UPT, UR4, 0x4, UPT ;  /* 0x000000040400788c */ /* 0x000fe2000bf05270 */
[----:B-1----:R-:W-:Y:S02]  /*39e0*/  SEL R0, RZ, 0x1, P0 ;  /* 0x00000001ff007807 */ /* 0x002fe40000000000 */
[----:B------:R-:W-:Y:S01]  /*39f0*/  SEL R10, R10, RZ, P0 ;  /* 0x000000ff0a0a7207 */ /* 0x000fe20000000000 */
[----:B------:R-:W-:Y:S01]  /*3a00*/  USEL UR6, URZ, 0x1, UP0 ;  /* 0x00000001ff067887 */ /* 0x000fe20008000000 */
[----:B------:R-:W-:Y:S01]  /*3a10*/  LOP3.LUT R9, R9, R0, RZ, 0x3c, !PT ;  /* 0x0000000009097212 */ /* 0x000fe200078e3cff */
[----:B------:R-:W-:Y:S01]  /*3a20*/  USEL UR30, UR4, URZ, UP0 ;  /* 0x000000ff041e7287 */ /* 0x000fe20008000000 */
[----:B------:R1:W-:Y:S03]  /*3a30*/  UTCBAR [UR5], URZ ;  /* 0x000000ff050073e9 */ /* 0x0003e600080000ff */
[----:B------:R-:W-:Y:S01]  /*3a40*/  LOP3.LUT R11, R11, UR6, RZ, 0x3c, !PT ;  /* 0x000000060b0b7c12 */ /* 0x000fe2000f8e3cff */
[----:B------:R-:W-:Y:S07]  /*3a50*/  @P1 BRA `(.L_x_67) ;  /* 0xfffffff800881947 */ /* 0x000fee000383ffff */
[----:B------:R-:W2:Y:S01]  /*3a60*/  S2UR UR8, SR_CgaCtaId ;  /* 0x00000000000879c3 */ /* 0x000ea20000008800 */
[----:B------:R-:W-:Y:S01]  /*3a70*/  ELECT P0, URZ, PT ;  /* 0x0000000000ff782f */ /* 0x000fe20003800000 */
[----:B------:R-:W-:Y:S01]  /*3a80*/  IMAD.MOV.U32 R0, RZ, RZ, 0x1 ;  /* 0x00000001ff007424 */ /* 0x000fe200078e00ff */
[----:B------:R-:W-:Y:S01]  /*3a90*/  UIADD3 UR26, UPT, UPT, UR26, 0xe0, URZ ;  /* 0x000000e01a1a7890 */ /* 0x000fe2000fffe0ff */
[----:B------:R-:W-:Y:S01]  /*3aa0*/  SHF.L.U32 R2, R11, 0x1f, RZ ;  /* 0x0000001f0b027819 */ /* 0x000fe200000006ff */
[----:B------:R-:W-:-:S03]  /*3ab0*/  UMOV UR4, 0x40 ;  /* 0x0000004000047882 */ /* 0x000fc60000000000 */
[----:B------:R-:W-:Y:S01]  /*3ac0*/  UVIRTCOUNT.DEALLOC.SMPOOL 0x80 ;  /* 0x000000800000784c */ /* 0x000fe20000000000 */
[----:B--2---:R-:W-:Y:S02]  /*3ad0*/  ULEA UR8, UR8, UR4, 0x18 ;  /* 0x0000000408087291 */ /* 0x004fe4000f8ec0ff */
[----:B------:R-:W-:-:S07]  /*3ae0*/  ULEA UR4, UR30, UR26, 0x3 ;  /* 0x0000001a1e047291 */ /* 0x000fce000f8e18ff */
[----:B------:R2:W-:Y:S02]  /*3af0*/  @P0 STS.U8 [UR8+0x1c], R0 ;  /* 0x00001c00ff000988 */ /* 0x0005e40008000008 */
[----:B------:R-:W4:Y:S02]  /*3b00*/  SYNCS.PHASECHK.TRANS64.TRYWAIT P0, [UR4], R2 ;  /* 0x00000002ff0075a7 */ /* 0x000f240008001104 */
[----:B--2-4-:R-:W-:Y:S05]  /*3b10*/  @!P0 BRA `(.L_x_68) ;  /* 0x0000005000288947 */ /* 0x014fea0003800000 */
.L_x_161:
[----:B------:R-:W-:-:S04]  /*3b20*/  UIADD3 UR4, UPT, UPT, UR30, 0x1, URZ ;  /* 0x000000011e047890 */ /* 0x000fc8000fffe0ff */
[----:B------:R-:W-:-:S04]  /*3b30*/  UISETP.NE.AND UP0, UPT, UR4, 0x4, UPT ;  /* 0x000000040400788c */ /* 0x000fc8000bf05270 */
[----:B------:R-:W-:Y:S02]  /*3b40*/  USEL UR6, URZ, 0x1, UP0 ;  /* 0x00000001ff067887 */ /* 0x000fe40008000000 */
[----:B------:R-:W-:-:S04]  /*3b50*/  USEL UR4, UR4, URZ, UP0 ;  /* 0x000000ff04047287 */ /* 0x000fc80008000000 */
[----:B-1----:R-:W-:Y:S01]  /*3b60*/  ULEA UR5, UR4, UR26, 0x3 ;  /* 0x0000001a04057291 */ /* 0x002fe2000f8e18ff */
[----:B--2---:R-:W-:-:S04]  /*3b70*/  LOP3.LUT R2, R11, UR6, RZ, 0x3c, !PT ;  /* 0x000000060b027c12 */ /* 0x004fc8000f8e3cff */
[----:B------:R-:W-:-:S04]  /*3b80*/  SHF.L.U32 R3, R2, 0x1f, RZ ;  /* 0x0000001f02037819 */ /* 0x000fc800000006ff */
[----:B------:R-:W1:Y:S02]  /*3b90*/  SYNCS.PHASECHK.TRANS64.TRYWAIT P0, [UR5], R3 ;  /* 0x00000003ff0075a7 */ /* 0x000e640008001105 */
[----:B-1----:R-:W-:Y:S05]  /*3ba0*/  @!P0 BRA `(.L_x_69) ;  /* 0x00000050001c8947 */ /* 0x002fea0003800000 */
.L_x_163:
        /* <DEDUP_REMOVED lines=9> */
.L_x_165:
[----:B------:R-:W-:-:S04]  /*3c40*/  UIADD3 UR4, UPT, UPT, UR4, 0x1, URZ ;  /* 0x0000000104047890 */ /* 0x000fc8000fffe0ff */
[----:B------:R-:W-:-:S04]  /*3c50*/  UISETP.NE.AND UP0, UPT, UR4, 0x4, UPT ;  /* 0x000000040400788c */ /* 0x000fc8000bf05270 */
[----:B------:R-:W-:Y:S02]  /*3c60*/  USEL UR5, URZ, 0x1, UP0 ;  /* 0x00000001ff057887 */ /* 0x000fe40008000000 */
[----:B------:R-:W-:-:S04]  /*3c70*/  USEL UR4, UR4, URZ, UP0 ;  /* 0x000000ff04047287 */ /* 0x000fc80008000000 */
[----:B------:R-:W-:Y:S01]  /*3c80*/  ULEA UR4, UR4, UR26, 0x3 ;  /* 0x0000001a04047291 */ /* 0x000fe2000f8e18ff */
[----:B------:R-:W-:-:S04]  /*3c90*/  LOP3.LUT R2, R2, UR5, RZ, 0x3c, !PT ;  /* 0x0000000502027c12 */ /* 0x000fc8000f8e3cff */
[----:B------:R-:W-:-:S04]  /*3ca0*/  SHF.L.U32 R2, R2, 0x1f, RZ ;  /* 0x0000001f02027819 */ /* 0x000fc800000006ff */
[----:B------:R-:W2:Y:S02]  /*3cb0*/  SYNCS.PHASECHK.TRANS64.TRYWAIT P0, [UR4], R2 ;  /* 0x00000002ff0075a7 */ /* 0x000ea40008001104 */
[----:B--2---:R-:W-:Y:S05]  /*3cc0*/  @!P0 BRA `(.L_x_71) ;  /* 0x0000005000048947 */ /* 0x004fea0003800000 */
.L_x_167:
[----:B------:R-:W-:Y:S01]  /*3cd0*/  NOP ;  /* 0x0000000000007918 */ /* 0x000fe20000000000 */
[----:B-1----:R-:W1:Y:S01]  /*3ce0*/  LDS R0, [UR8+0x14] ;  /* 0x00001408ff007984 */ /* 0x002e620008000800 */
[----:B------:R-:W-:Y:S01]  /*3cf0*/  ULOP3.LUT UR4, UR42, 0xffff, URZ, 0xc0, !UPT ;  /* 0x0000ffff2a047892 */ /* 0x000fe2000f8ec0ff */
[----:B------:R-:W-:Y:S01]  /*3d00*/  UMOV UR5, 0xffff ;  /* 0x0000ffff00057882 */ /* 0x000fe20000000000 */
[----:B------:R-:W-:Y:S02]  /*3d10*/  UMOV UR6, 0x1 ;  /* 0x0000000100067882 */ /* 0x000fe40000000000 */
[----:B------:R-:W-:-:S04]  /*3d20*/  USHF.R.U32.HI UR4, URZ, 0x5, UR4 ;  /* 0x00000005ff047899 */ /* 0x000fc80008011604 */
[----:B------:R-:W-:Y:S02]  /*3d30*/  USHF.L.U32 UR5, UR5, UR4, URZ ;  /* 0x0000000405057299 */ /* 0x000fe400080006ff */
[----:B------:R-:W-:-:S04]  /*3d40*/  USHF.L.U32 UR4, UR6, UR4, URZ ;  /* 0x0000000406047299 */ /* 0x000fc800080006ff */
[----:B-1----:R-:W-:-:S04]  /*3d50*/  LOP3.LUT R0, R0, UR5, RZ, 0xc0, !PT ;  /* 0x0000000500007c12 */ /* 0x002fc8000f8ec0ff */
[----:B------:R-:W-:-:S13]  /*3d60*/  ISETP.NE.AND P0, PT, R0, UR5, PT ;  /* 0x0000000500007c0c */ /* 0x000fda000bf05270 */
[----:B------:R-:W-:Y:S05]  /*3d70*/  @P0 BRA `(.L_x_72) ;  /* 0x0000000000580947 */ /* 0x000fea0003800000 */
[----:B------:R-:W1:Y:S02]  /*3d80*/  LDS R0, [UR8+0x18] ;  /* 0x00001808ff007984 */ /* 0x000e640008000800 */
[----:B-1----:R-:W-:-:S04]  /*3d90*/  LOP3.LUT R0, R0, UR4, RZ, 0xc0, !PT ;  /* 0x0000000400007c12 */ /* 0x002fc8000f8ec0ff */
[----:B------:R-:W-:-:S13]  /*3da0*/  ISETP.NE.AND P0, PT, R0, UR4, PT ;  /* 0x0000000400007c0c */ /* 0x000fda000bf05270 */
[----:B------:R-:W-:Y:S05]  /*3db0*/  @P0 BRA `(.L_x_73) ;  /* 0x00000000003c0947 */ /* 0x000fea0003800000 */
[----:B------:R-:W1:Y:S01]  /*3dc0*/  S2R R2, SR_LANEID ;  /* 0x0000000000027919 */ /* 0x000e620000000000 */
[----:B------:R-:W-:-:S06]  /*3dd0*/  ULOP3.LUT UR5, URZ, UR5, URZ, 0x33, !UPT ;  /* 0x00000005ff057292 */ /* 0x000fcc000f8e33ff */
[----:B------:R-:W-:-:S04]  /*3de0*/  IMAD.U32 R0, RZ, RZ, UR5 ;  /* 0x00000005ff007e24 */ /* 0x000fc8000f8e00ff */
[----:B------:R2:W4:Y:S02]  /*3df0*/  REDUX UR7, R0 ;  /* 0x00000000000773c4 */ /* 0x0005240000000000 */
[----:B------:R1:W-:Y:S01]  /*3e00*/  UTCATOMSWS.AND URZ, UR5 ;  /* 0x0000000500ff79e3 */ /* 0x0003e20008000000 */
[----:B--2---:R-:W-:Y:S01]  /*3e10*/  LOP3.LUT R0, RZ, UR4, RZ, 0x33, !PT ;  /* 0x00000004ff007c12 */ /* 0x004fe2000f8e33ff */
[----:B------:R-:W-:Y:S02]  /*3e20*/  VOTEU.ANY UR4, UPT, PT ;  /* 0x0000000000047886 */ /* 0x000fe400038e0100 */
[----:B------:R-:W-:Y:S02]  /*3e30*/  UFLO.U32 UR4, UR4 ;  /* 0x00000004000472bd */ /* 0x000fe400080e0000 */
[----:B------:R-:W2:Y:S04]  /*3e40*/  REDUX UR6, R0 ;  /* 0x00000000000673c4 */ /* 0x000ea80000000000 */
[----:B-1----:R-:W-:-:S02]  /*3e50*/  ISETP.EQ.U32.AND P0, PT, R2, UR4, PT ;  /* 0x0000000402007c0c */ /* 0x002fc4000bf02070 */
[----:B----4-:R-:W-:-:S11]  /*3e60*/  MOV R2, UR7 ;  /* 0x0000000700027c02 */ /* 0x010fd60008000f00 */
[----:B------:R1:W-:Y:S01]  /*3e70*/  @P0 ATOMS.AND RZ, [UR8+0x14], R2 ;  /* 0x00001402ffff098c */ /* 0x0003e2000a800008 */
[----:B--2---:R-:W-:-:S05]  /*3e80*/  IMAD.U32 R0, RZ, RZ, UR6 ;  /* 0x00000006ff007e24 */ /* 0x004fca000f8e00ff */
[----:B------:R1:W-:Y:S01]  /*3e90*/  @P0 ATOMS.AND RZ, [UR8+0x18], R0 ;  /* 0x00001800ffff098c */ /* 0x0003e2000a800008 */
[----:B------:R-:W-:Y:S05]  /*3ea0*/  BRA `(.L_x_74) ;  /* 0x0000000000147947 */ /* 0x000fea0003800000 */
.L_x_73:
[----:B------:R-:W-:Y:S02]  /*3eb0*/  MOV R2, 0x3ed0 ;  /* 0x00003ed000027802 */ /* 0x000fe40000000f00 */
[----:B---3-5:R-:W-:Y:S05]  /*3ec0*/  CALL.REL.NOINC `($__internal_0_$__cuda_sm10x_tcgen05_guardrail_trap_col_being_dealloced_not_returned_by_alloc) ;  /* 0x0000005000ec7944 */ /* 0x028fea0003c00000 */
[----:B------:R-:W-:Y:S05]  /*3ed0*/  BRA `(.L_x_74) ;  /* 0x0000000000087947 */ /* 0x000fea0003800000 */
.L_x_72:
[----:B------:R-:W-:Y:S02]  /*3ee0*/  MOV R2, 0x3f00 ;  /* 0x00003f0000027802 */ /* 0x000fe40000000f00 */
[----:B---3-5:R-:W-:Y:S05]  /*3ef0*/  CALL.REL.NOINC `($__internal_2_$__cuda_sm10x_tcgen05_guardrail_trap_unallocated_columns_being_dealloced) ;  /* 0x0000005000f87944 */ /* 0x028fea0003c00000 */
.L_x_74:
[----:B------:R-:W-:Y:S01]  /*3f00*/  NOP ;  /* 0x0000000000007918 */ /* 0x000fe20000000000 */
[----:B------:R-:W-:Y:S05]  /*3f10*/  EXIT ;  /* 0x000000000000794d */ /* 0x000fea0003800000 */
.L_x_56:
[----:B------:R-:W-:-:S09]  /*3f20*/  UISETP.NE.OR UP0, UPT, UR17, 0x3, !UP3 ;  /* 0x000000031100788c */ /* 0x000fd2000df05670 */
[----:B------:R-:W-:Y:S05]  /*3f30*/  BRA.U UP0, `(.L_x_75) ;  /* 0x00000011005c7547 */ /* 0x000fea000b800000 */
[----:B------:R-:W1:Y:S01]  /*3f40*/  S2UR UR10, SR_CgaCtaId ;  /* 0x00000000000a79c3 */ /* 0x000e620000008800 */
[----:B------:R-:W2:Y:S01]  /*3f50*/  LDCU UR31, c[0x0][0x370] ;  /* 0x00006e00ff1f77ac */ /* 0x000ea20008000800 */
[----:B------:R-:W-:Y:S02]  /*3f60*/  HFMA2 R13, -RZ, RZ, 0, 0 ;  /* 0x00000000ff0d7431 */ /* 0x000fe400000001ff */
[----:B------:R-:W-:Y:S01]  /*3f70*/  IMAD.MOV.U32 R15, RZ, RZ, 0x1 ;  /* 0x00000001ff0f7424 */ /* 0x000fe200078e00ff */
[----:B------:R-:W-:Y:S01]  /*3f80*/  MOV R7, 0x1000 ;  /* 0x0000100000077802 */ /* 0x000fe20000000f00 */
[----:B------:R-:W2:Y:S01]  /*3f90*/  LDCU.128 UR44, c[0x0][0xb10] ;  /* 0x00016200ff2c77ac */ /* 0x000ea20008000c00 */
[----:B------:R-:W-:Y:S01]  /*3fa0*/  IMAD.MOV.U32 R14, RZ, RZ, RZ ;  /* 0x000000ffff0e7224 */ /* 0x000fe200078e00ff */
[----:B------:R-:W3:Y:S01]  /*3fb0*/  LDC.64 R16, c[0x0][0x348] ;  /* 0x0000d200ff107b82 */ /* 0x000ee20000000a00 */
[----:B------:R-:W4:Y:S01]  /*3fc0*/  LDCU UR30, c[0x0][0x374] ;  /* 0x00006e80ff1e77ac */ /* 0x000f220008000800 */
[----:B------:R-:W1:Y:S06]  /*3fd0*/  LDCU UR15, c[0x0][0xb0c] ;  /* 0x00016180ff0f77ac */ /* 0x000e6c0008000800 */
[----:B------:R-:W3:Y:S01]  /*3fe0*/  LDC.64 R2, c[0x0][0x888] ;  /* 0x00022200ff027b82 */ /* 0x000ee20000000a00 */
[----:B------:R-:W3:Y:S01]  /*3ff0*/  LDCU UR49, c[0x0][0xb20] ;  /* 0x00016400ff3177ac */ /* 0x000ee20008000800 */
[----:B------:R-:W3:Y:S06]  /*4000*/  LDCU UR4, c[0x0][0xb30] ;  /* 0x00016600ff0477ac */ /* 0x000eec0008000800 */
[----:B------:R-:W3:Y:S01]  /*4010*/  LDC.64 R4, c[0x0][0x890] ;  /* 0x00022400ff047b82 */ /* 0x000ee20000000a00 */
[----:B------:R-:W-:Y:S01]  /*4020*/  UMOV UR21, 0x400 ;  /* 0x0000040000157882 */ /* 0x000fe20000000000 */
[----:B--2---:R-:W-:-:S02]  /*4030*/  UIMAD.WIDE.U32 UR6, UR31, UR44, URZ ;  /* 0x0000002c1f0672a5 */ /* 0x004fc4000f8e00ff */
[----:B----4-:R-:W-:Y:S02]  /*4040*/  UIMAD.WIDE.U32 UR8, UR30, UR47, URZ ;  /* 0x0000002f1e0872a5 */ /* 0x010fe4000f8e00ff */
[----:B-1----:R-:W-:Y:S02]  /*4050*/  ULEA UR21, UR10, UR21, 0x18 ;  /* 0x000000150a157291 */ /* 0x002fe4000f8ec0ff */
[----:B------:R-:W-:Y:S02]  /*4060*/  UPLOP3.LUT UP3, UPT, UPT, UPT, UPT, 0x40, 0x4 ;  /* 0x000000000004789c */ /* 0x000fe40003f6e870 */
[----:B------:R-:W-:Y:S02]  /*4070*/  UIADD3 UR37, UPT, UPT, UR21, 0x68, URZ ;  /* 0x0000006815257890 */ /* 0x000fe4000fffe0ff */
[----:B------:R-:W-:Y:S02]  /*4080*/  UIADD3 UR33, UPT, UPT, UR21, 0x50, URZ ;  /* 0x0000005015217890 */ /* 0x000fe4000fffe0ff */
[----:B------:R-:W-:-:S02]  /*4090*/  UIADD3 UR25, UPT, UPT, UR21, 0x58, URZ ;  /* 0x0000005815197890 */ /* 0x000fc4000fffe0ff */
[----:B------:R-:W-:Y:S01]  /*40a0*/  UIADD3 UR17, UPT, UPT, UR21, 0x60, URZ ;  /* 0x0000006015117890 */ /* 0x000fe2000fffe0ff */
[----:B------:R-:W-:Y:S01]  /*40b0*/  UMOV UR6, UR7 ;  /* 0x0000000700067c82 */ /* 0x000fe20008000000 */
[----:B------:R-:W-:Y:S01]  /*40c0*/  UMOV UR41, UR9 ;  /* 0x0000000900297c82 */ /* 0x000fe20008000000 */
[----:B------:R-:W-:Y:S02]  /*40d0*/  UISETP.GE.AND UP0, UPT, UR42, 0x1, UPT ;  /* 0x000000012a00788c */ /* 0x000fe4000bf06270 */
[----:B------:R-:W-:Y:S01]  /*40e0*/  UISETP.NE.AND UP4, UPT, UR42, 0x1, UPT ;  /* 0x000000012a00788c */ /* 0x000fe2000bf85270 */
[----:B------:R-:W1:Y:S01]  /*40f0*/  LDCU.64 UR22, c[0x0][0xb28] ;  /* 0x00016500ff1677ac */ /* 0x000e620008000a00 */
[----:B------:R-:W-:Y:S02]  /*4100*/  UISETP.NE.AND UP6, UPT, UR15, 0x1, UPT ;  /* 0x000000010f00788c */ /* 0x000fe4000bfc5270 */
[----:B------:R-:W-:Y:S02]  /*4110*/  UISETP.NE.AND UP5, UPT, UR46, 0x1, UPT ;  /* 0x000000012e00788c */ /* 0x000fe4000bfa5270 */
[----:B------:R-:W-:-:S02]  /*4120*/  UPRMT UR37, UR10, 0x654, UR37 ;  /* 0x000006540a257896 */ /* 0x000fc40008000025 */
[----:B------:R-:W-:Y:S02]  /*4130*/  USHF.R.U32.HI UR43, URZ, UR45, UR6 ;  /* 0x0000002dff2b7299 */ /* 0x000fe40008011606 */
[----:B------:R-:W-:Y:S02]  /*4140*/  UPRMT UR40, UR10, 0x654, UR33 ;  /* 0x000006540a287896 */ /* 0x000fe40008000021 */
[----:B------:R-:W-:Y:S02]  /*4150*/  UPRMT UR39, UR10, 0x654, UR25 ;  /* 0x000006540a277896 */ /* 0x000fe40008000019 */
[----:B------:R-:W-:Y:S02]  /*4160*/  UPRMT UR38, UR10, 0x654, UR17 ;  /* 0x000006540a267896 */ /* 0x000fe40008000011 */
[----:B---3--:R-:W-:Y:S02]  /*4170*/  USHF.R.U32.HI UR41, URZ, UR49, UR41 ;  /* 0x00000031ff297299 */ /* 0x008fe40008011629 */
[----:B------:R-:W-:-:S11]  /*4180*/  UISETP.NE.AND UP2, UPT, UR4, 0x1, UPT ;  /* 0x000000010400788c */ /* 0x000fd6000bf45270 */
.L_x_86:
[C---:B------:R-:W-:Y:S02]  /*4190*/  LEA R12, R14.reuse, UR21, 0x3 ;  /* 0x000000150e0c7c11 */ /* 0x040fe4000f8e18ff */
[----:B------:R-:W-:Y:S02]  /*41a0*/  SHF.L.U32 R0, R13, 0x1f, RZ ;  /* 0x0000001f0d007819 */ /* 0x000fe400000006ff */
[----:B------:R-:W-:Y:S02]  /*41b0*/  LEA R8, R14, UR21, 0x4 ;  /* 0x000000150e087c11 */ /* 0x000fe4000f8e20ff */
[----:B--2---:R-:W2:Y:S02]  /*41c0*/  SYNCS.PHASECHK.TRANS64.TRYWAIT P0, [R12+URZ+0xa0], R0 ;  /* 0x0000a0000c0075a7 */ /* 0x004ea400080011ff */
[----:B--2---:R-:W-:Y:S05]  /*41d0*/  @!P0 BRA `(.L_x_76) ;  /* 0x0000004800d88947 */ /* 0x004fea0003800000 */
.L_x_168:
[----:B------:R-:W3:Y:S01]  /*41e0*/  LDS.128 R8, [R8+0x130] ;  /* 0x0001300008087984 */ /* 0x000ee20000000c00 */
[----:B------:R-:W-:Y:S01]  /*41f0*/  UISETP.GE.AND UP0, UPT, UR42, 0x1, UPT ;  /* 0x000000012a00788c */ /* 0x000fe2000bf06270 */
[----:B------:R-:W-:Y:S01]  /*4200*/  @!PT LDS RZ, [RZ] ;  /* 0x00000000fffff984 */ /* 0x000fe20000000800 */
[----:B------:R-:W-:Y:S01]  /*4210*/  @!PT LDS RZ, [RZ] ;  /* 0x00000000fffff984 */ /* 0x000fe20000000800 */
[----:B------:R-:W-:Y:S01]  /*4220*/  @!PT LDS RZ, [RZ] ;  /* 0x00000000fffff984 */ /* 0x000fe20000000800 */
[----:B------:R-:W-:Y:S01]  /*4230*/  @!PT LDS RZ, [RZ] ;  /* 0x00000000fffff984 */ /* 0x000fe20000000800 */
[----:B------:R4:W-:Y:S06]  /*4240*/  MEMBAR.ALL.CTA ;  /* 0x0000000000007992 */ /* 0x0009ec0000008000 */
[----:B----4-:R-:W4:Y:S01]  /*4250*/  FENCE.VIEW.ASYNC.S ;  /* 0x00000000000073c6 */ /* 0x010f220000000000 */
[----:B---3--:R-:W-:Y:S11]  /*4260*/  LOP3.LUT P0, RZ, R10, 0x1, RZ, 0xc0, !PT ;  /* 0x000000010aff7812 */ /* 0x008ff6000780c0ff */
[----:B------:R-:W-:Y:S02]  /*4270*/  @!UPT UIADD3 URZ, UPT, UPT, URZ, URZ, URZ ;  /* 0x000000fffffff290 */ /* 0x000fe4000fffe0ff */
[----:B----4-:R-:W-:Y:S01]  /*4280*/  VOTEU.ANY UP1, P0 ;  /* 0x0000000000ff7886 */ /* 0x010fe20000020100 */
[----:B------:R-:W-:Y:S11]  /*4290*/  PLOP3.LUT P0, PT, PT, PT, UP1, 0x80, 0x8 ;  /* 0x000000000008781c */ /* 0x000ff60003f0f018 */
[----:B------:R-:W-:Y:S02]  /*42a0*/  @!UPT UIADD3 URZ, UPT, UPT, URZ, URZ, URZ ;  /* 0x000000fffffff290 */ /* 0x000fe4000fffe0ff */
[----:B--2---:R-:W-:Y:S02]  /*42b0*/  @P0 SHF.R.U32.HI R0, RZ, 0x10, R9 ;  /* 0x00000010ff000819 */ /* 0x004fe40000011609 */
[----:B------:R-:W-:Y:S02]  /*42c0*/  @P0 MOV R6, R8 ;  /* 0x0000000800060202 */ /* 0x000fe40000000f00 */
[----:B------:R-:W-:Y:S01]  /*42d0*/  @P0 R2UR UR4, R0 ;  /* 0x00000000000402ca */ /* 0x000fe200000e0000 */
[----:B------:R-:W-:Y:S01]  /*42e0*/  VIADD R0, R12, 0xb0 ;  /* 0x000000b00c007836 */ /* 0x000fe20000000000 */
[----:B------:R-:W-:Y:S02]  /*42f0*/  @P0 LOP3.LUT R8, R9, 0xffff, RZ, 0xc0, !PT ;  /* 0x0000ffff09080812 */ /* 0x000fe400078ec0ff */
[----:B------:R-:W-:Y:S02]  /*4300*/  @P0 R2UR UR6, R6 ;  /* 0x00000000060602ca */ /* 0x000fe400000e0000 */
[----:B------:R-:W-:Y:S02]  /*4310*/  PRMT R0, RZ, 0x654, R0 ;  /* 0x00000654ff007816 */ /* 0x000fe40000000000 */
[----:B------:R-:W-:Y:S02]  /*4320*/  @P0 R2UR UR5, R8 ;  /* 0x00000000080502ca */ /* 0x000fe400000e0000 */
[----:B------:R2:W-:Y:S03]  /*4330*/  SYNCS.ARRIVE.TRANS64.RED.A1T0 RZ, [R0+URZ], RZ ;  /* 0x000000ff00ff79a7 */ /* 0x0005e600081004ff */
[----:B------:R-:W-:Y:S04]  /*4340*/  @UP1 UMOV UR29, UR4 ;  /* 0x00000004001d1c82 */ /* 0x000fe80008000000 */
[----:B------:R-:W-:Y:S04]  /*4350*/  @UP1 UMOV UR14, UR6 ;  /* 0x00000006000e1c82 */ /* 0x000fe80008000000 */
[----:B------:R-:W-:Y:S01]  /*4360*/  @UP1 UMOV UR13, UR5 ;  /* 0x00000005000d1c82 */ /* 0x000fe20008000000 */
[----:B------:R-:W-:Y:S05]  /*4370*/  BRA.U !UP0, `(.L_x_77) ;  /* 0x0000000108a47547 */ /* 0x000fea000b800000 */
[----:B------:R-:W-:Y:S02]  /*4380*/  UIMAD.WIDE.U32 UR18, UR13, UR47, URZ ;  /* 0x0000002f0d1272a5 */ /* 0x000fe4000f8e00ff */
[----:B------:R-:W-:Y:S02]  /*4390*/  UIMAD.WIDE.U32 UR26, UR14, UR44, URZ ;  /* 0x0000002c0e1a72a5 */ /* 0x000fe4000f8e00ff */
[----:B------:R-:W-:Y:S02]  /*43a0*/  USEL UR4, UR30, UR41, !UP5 ;  /* 0x000000291e047287 */ /* 0x000fe4000e800000 */
[----:B------:R-:W-:Y:S02]  /*43b0*/  USEL UR7, UR31, UR43, !UP6 ;  /* 0x0000002b1f077287 */ /* 0x000fe4000f000000 */
[----:B-1----:R-:W-:Y:S02]  /*43c0*/  UIMAD.WIDE.U32 UR8, UR4, UR22, URZ ;  /* 0x00000016040872a5 */ /* 0x002fe4000f8e00ff */
[----:B------:R-:W-:Y:S01]  /*43d0*/  UIMAD.WIDE.U32 UR10, UR7, UR22, URZ ;  /* 0x00000016070a72a5 */ /* 0x000fe2000f8e00ff */
[----:B------:R-:W-:Y:S02]  /*43e0*/  UMOV UR5, UR19 ;  /* 0x0000001300057c82 */ /* 0x000fe40008000000 */
[----:B------:R-:W-:Y:S03]  /*43f0*/  USHF.R.U32.HI UR6, URZ, UR49, UR5 ;  /* 0x00000031ff067299 */ /* 0x000fe60008011605 */
[----:B------:R-:W-:Y:S01]  /*4400*/  UMOV UR5, UR27 ;  /* 0x0000001b00057c82 */ /* 0x000fe20008000000 */
[----:B------:R-:W-:Y:S02]  /*4410*/  USEL UR6, UR13, UR6, !UP5 ;  /* 0x000000060d067287 */ /* 0x000fe4000e800000 */
[----:B------:R-:W-:Y:S03]  /*4420*/  USHF.R.U32.HI UR12, URZ, UR45, UR5 ;  /* 0x0000002dff0c7299 */ /* 0x000fe60008011605 */
[----:B------:R-:W-:Y:S02]  /*4430*/  UMOV UR5, UR9 ;  /* 0x0000000900057c82 */ /* 0x000fe40008000000 */
[----:B------:R-:W-:Y:S03]  /*4440*/  @UP4 USHF.R.U32.HI UR4, URZ, UR23, UR5 ;  /* 0x00000017ff044299 */ /* 0x000fe60008011605 */
[----:B------:R-:W-:Y:S01]  /*4450*/  UMOV UR5, UR11 ;  /* 0x0000000b00057c82 */ /* 0x000fe20008000000 */
[----:B------:R-:W-:Y:S02]  /*4460*/  UIMAD UR4, UR42, UR4, URZ ;  /* 0x000000042a0472a4 */ /* 0x000fe4000f8e02ff */
[----:B------:R-:W-:Y:S02]  /*4470*/  @UP4 USHF.R.U32.HI UR7, URZ, UR23, UR5 ;  /* 0x00000017ff074299 */ /* 0x000fe40008011605 */
[----:B------:R-:W-:Y:S02]  /*4480*/  UIMAD.WIDE.U32 UR10, UR6, UR22, URZ ;  /* 0x00000016060a72a5 */ /* 0x000fe4000f8e00ff */
[----:B------:R-:W-:Y:S02]  /*4490*/  USEL UR5, UR14, UR12, !UP6 ;  /* 0x0000000c0e057287 */ /* 0x000fe4000f000000 */
[----:B------:R-:W-:Y:S02]  /*44a0*/  UIMAD UR8, UR42, UR7, URZ ;  /* 0x000000072a0872a4 */ /* 0x000fe4000f8e02ff */
[----:B------:R-:W-:Y:S03]  /*44b0*/  UISETP.GE.AND UP0, UPT, UR6, UR4, UPT ;  /* 0x000000040600728c */ /* 0x000fe6000bf06270 */
[----:B------:R-:W-:Y:S01]  /*44c0*/  UMOV UR4, UR11 ;  /* 0x0000000b00047c82 */ /* 0x000fe20008000000 */
[----:B------:R-:W-:Y:S02]  /*44d0*/  UISETP.GE.OR UP0, UPT, UR5, UR8, UP0 ;  /* 0x000000080500728c */ /* 0x000fe40008706670 */
[----:B------:R-:W-:Y:S02]  /*44e0*/  USHF.R.U32.HI UR4, URZ, UR23, UR4 ;  /* 0x00000017ff047299 */ /* 0x000fe40008011604 */
[----:B------:R-:W-:Y:S02]  /*44f0*/  UIMAD.WIDE.U32 UR8, UR5, UR22, URZ ;  /* 0x00000016050872a5 */ /* 0x000fe4000f8e00ff */
[----:B------:R-:W-:Y:S04]  /*4500*/  USEL UR10, UR6, UR4, !UP4 ;  /* 0x00000004060a7287 */ /* 0x000fe8000e000000 */
[----:B------:R-:W-:Y:S01]  /*4510*/  UIADD3 UR11, UPT, UPT, -UR10, URZ, URZ ;  /* 0x000000ff0a0b7290 */ /* 0x000fe2000fffe1ff */
[----:B------:R-:W-:Y:S02]  /*4520*/  @!UP0 UMOV UR4, UR9 ;  /* 0x0000000900048c82 */ /* 0x000fe40008000000 */
[----:B------:R-:W-:Y:S02]  /*4530*/  @!UP0 USHF.R.U32.HI UR4, URZ, UR23, UR4 ;  /* 0x00000017ff048299 */ /* 0x000fe40008011604 */
[----:B------:R-:W-:Y:S02]  /*4540*/  UIMAD UR8, UR42, UR11, UR6 ;  /* 0x0000000b2a0872a4 */ /* 0x000fe4000f8e0206 */
[----:B------:R-:W-:Y:S04]  /*4550*/  @!UP0 USEL UR4, UR5, UR4, !UP4 ;  /* 0x0000000405048287 */ /* 0x000fe8000e000000 */
[----:B------:R-:W-:Y:S02]  /*4560*/  @!UP0 UIMAD UR8, UR7, UR8, UR4 ;  /* 0x00000008070882a4 */ /* 0x000fe4000f8e0204 */
[----:B------:R-:W-:Y:S02]  /*4570*/  @!UP0 UIADD3 UR9, UPT, UPT, UR10, -UR4, URZ ;  /* 0x800000040a098290 */ /* 0x000fe4000fffe0ff */
[----:B------:R-:W-:Y:S02]  /*4580*/  UIADD3 UR4, UPT, UPT, -UR5, URZ, URZ ;  /* 0x000000ff05047290 */ /* 0x000fe4000fffe1ff */
[----:B------:R-:W-:Y:S02]  /*4590*/  UIADD3 UR7, UPT, UPT, -UR6, URZ, URZ ;  /* 0x000000ff06077290 */ /* 0x000fe4000fffe1ff */
[----:B------:R-:W-:Y:S02]  /*45a0*/  @!UP0 UIMAD UR6, UR9, UR42, UR5 ;  /* 0x0000002a090682a4 */ /* 0x000fe4000f8e0205 */
[----:B------:R-:W-:Y:S02]  /*45b0*/  UIMAD UR14, UR15, UR4, UR14 ;  /* 0x000000040f0e72a4 */ /* 0x000fe4000f8e020e */
[----:B------:R-:W-:Y:S01]  /*45c0*/  UIMAD UR13, UR46, UR7, UR13 ;  /* 0x000000072e0d72a4 */ /* 0x000fe2000f8e020d */
[----:B------:R-:W-:Y:S02]  /*45d0*/  @!UP0 UMOV UR5, UR8 ;  /* 0x0000000800058c82 */ /* 0x000fe40008000000 */
[----:B------:R-:W-:Y:S02]  /*45e0*/  UIMAD UR14, UR5, UR15, UR14 ;  /* 0x0000000f050e72a4 */ /* 0x000fe4000f8e020e */
[----:B------:R-:W-:Y:S11]  /*45f0*/  UIMAD UR13, UR6, UR46, UR13 ;  /* 0x0000002e060d72a4 */ /* 0x000ff6000f8e020d */
[----:B------:R-:W-:Y:S01]  /*4600*/  @!UPT UIADD3 URZ, UPT, UPT, URZ, URZ, URZ ;  /* 0x000000fffffff290 */ /* 0x000fe2000fffe0ff */
.L_x_77:
[----:B------:R-:W3:Y:S01]  /*4610*/  @!UP2 LDCU.128 UR8, c[0x0][0xb10] ;  /* 0x00016200ff08a7ac */ /* 0x000ee20008000c00 */
[C---:B------:R-:W-:Y:S02]  /*4620*/  ISETP.NE.U32.AND P1, PT, R4.reuse, RZ, PT ;  /* 0x000000ff0400720c */ /* 0x040fe40003f25070 */
[----:B------:R-:W-:Y:S02]  /*4630*/  ISETP.NE.U32.AND P0, PT, R4, RZ, PT ;  /* 0x000000ff0400720c */ /* 0x000fe40003f05070 */
[C---:B------:R-:W-:Y:S02]  /*4640*/  ISETP.NE.AND.EX P1, PT, R5.reuse, RZ, PT, P1 ;  /* 0x000000ff0500720c */ /* 0x040fe40003f25310 */
[----:B------:R-:W-:Y:S01]  /*4650*/  ISETP.NE.AND.EX P0, PT, R5, RZ, PT, P0 ;  /* 0x000000ff0500720c */ /* 0x000fe20003f05300 */
[----:B------:R-:W4:Y:S01]  /*4660*/  @!UP2 LDCU UR5, c[0x0][0xb0c] ;  /* 0x00016180ff05a7ac */ /* 0x000f220008000800 */
[----:B------:R-:W-:Y:S01]  /*4670*/  SHF.L.U32 R9, R15, 0x1f, RZ ;  /* 0x0000001f0f097819 */ /* 0x000fe200000006ff */
[----:B------:R-:W-:Y:S02]  /*4680*/  USHF.L.U32 UR35, UR16, 0x6, URZ ;  /* 0x0000000610237899 */ /* 0x000fe400080006ff */
[----:B------:R-:W-:Y:S02]  /*4690*/  USHF.L.U32 UR34, UR20, 0x7, URZ ;  /* 0x0000000714227899 */ /* 0x000fe400080006ff */
[----:B---3--:R-:W-:Y:S07]  /*46a0*/  UIMAD.WIDE.U32 UR6, UR14, UR8, URZ ;  /* 0x000000080e0672a5 */ /* 0x008fee000f8e00ff */
[----:B------:R-:W-:Y:S01]  /*46b0*/  @!UP2 UMOV UR4, UR7 ;  /* 0x000000070004ac82 */ /* 0x000fe20008000000 */
[----:B----4-:R-:W-:Y:S02]  /*46c0*/  @!UP2 UISETP.NE.AND UP0, UPT, UR5, 0x1, UPT ;  /* 0x000000010500a88c */ /* 0x010fe4000bf05270 */
[----:B------:R-:W-:Y:S02]  /*46d0*/  @!UP2 USHF.R.U32.HI UR4, URZ, UR9, UR4 ;  /* 0x00000009ff04a299 */ /* 0x000fe40008011604 */
[----:B------:R-:W-:Y:S02]  /*46e0*/  UIMAD.WIDE.U32 UR6, UR13, UR11, URZ ;  /* 0x0000000b0d0672a5 */ /* 0x000fe4000f8e00ff */
[----:B------:R-:W-:Y:S02]  /*46f0*/  @!UP2 USEL UR8, UR14, UR4, !UP0 ;  /* 0x000000040e08a287 */ /* 0x000fe4000c000000 */
[----:B------:R-:W-:Y:S03]  /*4700*/  @!UP2 UISETP.NE.AND UP0, UPT, UR10, 0x1, UPT ;  /* 0x000000010a00a88c */ /* 0x000fe6000bf05270 */
[----:B------:R-:W-:Y:S02]  /*4710*/  @!UP2 UMOV UR6, UR7 ;  /* 0x000000070006ac82 */ /* 0x000fe40008000000 */
[----:B------:R-:W3:Y:S02]  /*4720*/  @!UP2 LDCU UR4, c[0x0][0xb20] ;  /* 0x00016400ff04a7ac */ /* 0x000ee40008000800 */
[----:B---3--:R-:W-:Y:S04]  /*4730*/  @!UP2 USHF.R.U32.HI UR6, URZ, UR4, UR6 ;  /* 0x00000004ff06a299 */ /* 0x008fe80008011606 */
[----:B------:R-:W-:Y:S04]  /*4740*/  @!UP2 USEL UR6, UR13, UR6, !UP0 ;  /* 0x000000060d06a287 */ /* 0x000fe8000c000000 */
[----:B------:R-:W-:Y:S02]  /*4750*/  @!UP2 UIADD3 UR4, UPT, UPT, -UR8, UR6, URZ ;  /* 0x000000060804a290 */ /* 0x000fe4000fffe1ff */
[----:B------:R-:W-:Y:S02]  /*4760*/  @!UP2 UIADD3 UR6, UPT, UPT, UR8, -UR6, URZ ;  /* 0x800000060806a290 */ /* 0x000fe4000fffe0ff */
[----:B------:R-:W-:Y:S02]  /*4770*/  @!UP2 UIMAD UR14, UR4, UR5, UR14 ;  /* 0x00000005040ea2a4 */ /* 0x000fe4000f8e020e */
[----:B------:R-:W-:Y:S01]  /*4780*/  @!UP2 UIMAD UR13, UR6, UR10, UR13 ;  /* 0x0000000a060da2a4 */ /* 0x000fe2000f8e020d */
[----:B------:R-:W-:Y:S11]  /*4790*/  BRA.U UP3, `(.L_x_78) ;  /* 0x0000000103107547 */ /* 0x000ff6000b800000 */
[----:B------:R-:W-:Y:S04]  /*47a0*/  MOV R6, UR48 ;  /* 0x0000003000067c02 */ /* 0x000fe80008000f00 */
[----:B------:R-:W-:Y:S04]  /*47b0*/  SHF.L.U32 R6, R6, 0x1f, RZ ;  /* 0x0000001f06067819 */ /* 0x000fe800000006ff */
[----:B------:R-:W3:Y:S02]  /*47c0*/  SYNCS.PHASECHK.TRANS64.TRYWAIT P2, [UR21+0x98], R6 ;  /* 0x00009806ff0075a7 */ /* 0x000ee40008041115 */
[----:B---3--:R-:W-:Y:S05]  /*47d0*/  @!P2 BRA `(.L_x_79) ;  /* 0x00000044006ca947 */ /* 0x008fea0003800000 */
.L_x_78:
[----:B------:R-:W-:Y:S05]  /*47e0*/  @!P1 BRA `(.L_x_80) ;  /* 0x0000000000309947 */ /* 0x000fea0003800000 */
[----:B------:R-:W-:Y:S01]  /*47f0*/  ISETP.NE.U32.AND P1, PT, R2, RZ, PT ;  /* 0x000000ff0200720c */ /* 0x000fe20003f25070 */
[----:B------:R-:W3:Y:S01]  /*4800*/  LDCU.64 UR4, c[0x0][0x358] ;  /* 0x00006b00ff0477ac */ /* 0x000ee20008000a00 */
[----:B------:R-:W-:Y:S02]  /*4810*/  IMAD.MOV.U32 R45, RZ, RZ, 0x1 ;  /* 0x00000001ff2d7424 */ /* 0x000fe400078e00ff */
[----:B------:R-:W-:Y:S11]  /*4820*/  ISETP.NE.AND.EX P1, PT, R3, RZ, PT, P1 ;  /* 0x000000ff0300720c */ /* 0x000ff60003f25310 */
[----:B------:R-:W-:Y:S02]  /*4830*/  @!UPT UIADD3 URZ, UPT, UPT, URZ, URZ, URZ ;  /* 0x000000fffffff290 */ /* 0x000fe4000fffe0ff */
[----:B------:R-:W4:Y:S01]  /*4840*/  @P1 LDC.64 R10, c[0x0][0x888] ;  /* 0x00022200ff0a1b82 */ /* 0x000f220000000a00 */
[----:B--2---:R-:W-:Y:S04]  /*4850*/  @P1 IMAD R0, R4, UR36, RZ ;  /* 0x0000002404001c24 */ /* 0x004fe8000f8e02ff */
[----:B----4-:R-:W-:Y:S04]  /*4860*/  @P1 IMAD.WIDE R10, R0, 0x4, R10 ;  /* 0x00000004000a1825 */ /* 0x010fe800078e020a */
[----:B------:R-:W-:Y:S01]  /*4870*/  HFMA2 R0, -RZ, RZ, 0, 5.9604644775390625e-08 ;  /* 0x00000001ff007431 */ /* 0x000fe200000001ff */
[----:B---3-5:R3:W5:Y:S04]  /*4880*/  @P1 LDG.E R27, desc[UR4][R10.64] ;  /* 0x000000040a1b1981 */ /* 0x028768000c1e1900 */
[----:B------:R-:W-:Y:S01]  /*4890*/  @!P1 PRMT R45, R0, 0x7610, R45 ;  /* 0x00007610002d9816 */ /* 0x000fe2000000002d */
[----:B---3--:R-:W4:Y:S06]  /*48a0*/  @!P1 LDC R27, c[0x0][0x880] ;  /* 0x00022000ff1b9b82 */ /* 0x008f2c0000000800 */
.L_x_80:
[----:B----45:R-:W-:Y:S01]  /*48b0*/  @!P0 FSETP.EQ.AND P1, PT, R27, RZ, PT ;  /* 0x000000ff1b00820b */ /* 0x030fe20003f22000 */
[----:B------:R-:W-:Y:S01]  /*48c0*/  @!UPT UIADD3 URZ, UPT, UPT, URZ, URZ, URZ ;  /* 0x000000fffffff290 */ /* 0x000fe2000fffe0ff */
[----:B------:R-:W-:Y:S11]  /*48d0*/  @!P0 BRA `(.L_x_81) ;  /* 0x0000000000188947 */ /* 0x000ff60003800000 */
[----:B------:R-:W-:Y:S02]  /*48e0*/  LOP3.LUT P0, RZ, R45, 0xff, RZ, 0xc0, !PT ;  /* 0x000000ff2dff7812 */ /* 0x000fe4000780c0ff */
[----:B------:R-:W-:Y:S04]  /*48f0*/  ISETP.NE.U32.AND P1, PT, R2, RZ, PT ;  /* 0x000000ff0200720c */ /* 0x000fe80003f25070 */
[----:B------:R-:W-:Y:S04]  /*4900*/  ISETP.NE.AND.EX P1, PT, R3, RZ, PT, P1 ;  /* 0x000000ff0300720c */ /* 0x000fe80003f25310 */
[----:B------:R-:W-:Y:S03]  /*4910*/  PLOP3.LUT P1, PT, P1, PT, PT, 0x8, 0x80 ;  /* 0x000000000080781c */ /* 0x000fe60000f2e170 */
[----:B------:R-:W-:Y:S11]  /*4920*/  @P0 FSETP.EQ.AND P1, PT, R27, RZ, PT ;  /* 0x000000ff1b00020b */ /* 0x000ff60003f22000 */
[----:B------:R-:W-:Y:S02]  /*4930*/  @!UPT UIADD3 URZ, UPT, UPT, URZ, URZ, URZ ;  /* 0x000000fffffff290 */ /* 0x000fe4000fffe0ff */
.L_x_81:
[----:B------:R-:W3:Y:S01]  /*4940*/  SYNCS.PHASECHK.TRANS64.TRYWAIT P2, [UR21+0x70], R9 ;  /* 0x00007009ff0075a7 */ /* 0x000ee20008041115 */
[----:B------:R-:W-:Y:S04]  /*4950*/  ELECT P0, URZ, PT ;  /* 0x0000000000ff782f */ /* 0x000fe80003800000 */
[----:B------:R-:W-:Y:S11]  /*4960*/  PLOP3.LUT P1, PT, P1, P0, PT, 0xf2, 0x2f ;  /* 0x00000000002f781c */ /* 0x000ff60000f21e72 */
[----:B------:R-:W-:Y:S02]  /*4970*/  @!UPT UIADD3 URZ, UPT, UPT, URZ, URZ, URZ ;  /* 0x000000fffffff290 */ /* 0x000fe4000fffe0ff */
[----:B------:R-:W-:Y:S05]  /*4980*/  @!P1 IADD3 R8, P0, PT, R16, 0x580, RZ ;  /* 0x0000058010089810 */ /* 0x000fea0007f1e0ff */
[----:B--2---:R-:W-:Y:S01]  /*4990*/  @!P1 IMAD.X R6, RZ, RZ, R17, P0 ;  /* 0x000000ffff069224 */ /* 0x004fe200000e0611 */
[----:B---3--:R-:W-:Y:S07]  /*49a0*/  @!P2 BRA `(.L_x_82) ;  /* 0x000000440010a947 */ /* 0x008fee0003800000 */
.L_x_171:
[----:B------:R-:W-:Y:S01]  /*49b0*/  @!P1 R2UR UR5, R8 ;  /* 0x00000000080592ca */ /* 0x000fe200000e0000 */
[----:B------:R-:W-:Y:S01]  /*49c0*/  VOTEU.ALL UP0, P1 ;  /* 0x0000000000ff7886 */ /* 0x000fe20000800000 */
[----:B------:R-:W-:Y:S01]  /*49d0*/  @!P1 R2UR UR4, R6 ;  /* 0x00000000060492ca */ /* 0x000fe200000e0000 */
[----:B--2---:R-:W-:Y:S01]  /*49e0*/  @!P1 IMAD.MOV.U32 R0, RZ, RZ, 0x1000 ;  /* 0x00001000ff009424 */ /* 0x004fe200078e00ff */
[----:B------:R-:W-:Y:S01]  /*49f0*/  UMOV UR6, 0x0 ;  /* 0x0000000000067882 */ /* 0x000fe20000000000 */
[----:B------:R-:W-:Y:S01]  /*4a00*/  UMOV UR7, 0x10000000 ;  /* 0x1000000000077882 */ /* 0x000fe20000000000 */
[----:B------:R-:W-:Y:S01]  /*4a10*/  @!UP0 UIADD3 UR32, UPT, UPT, UR21, 0x200, URZ ;  /* 0x0000020015208890 */ /* 0x000fe2000fffe0ff */
[----:B------:R-:W-:Y:S01]  /*4a20*/  @!P1 IADD3 R8, P0, PT, R16, 0x580, RZ ;  /* 0x0000058010089810 */ /* 0x000fe20007f1e0ff */
[----:B------:R-:W-:Y:S04]  /*4a30*/  VOTEU.ALL UP0, P1 ;  /* 0x0000000000ff7886 */ /* 0x000fe80000800000 */
[----:B------:R-:W-:Y:S02]  /*4a40*/  @!P1 IMAD.X R6, RZ, RZ, R17, P0 ;  /* 0x000000ffff069224 */ /* 0x000fe400000e0611 */
[----:B------:R-:W-:Y:S02]  /*4a50*/  IMAD.U32 R10, RZ, RZ, UR5 ;  /* 0x00000005ff0a7e24 */ /* 0x000fe4000f8e00ff */
[----:B------:R-:W-:Y:S03]  /*4a60*/  IMAD.U32 R11, RZ, RZ, UR4 ;  /* 0x00000004ff0b7e24 */ /* 0x000fe6000f8e00ff */
[----:B------:R-:W-:Y:S02]  /*4a70*/  @!P1 R2UR UR4, R10 ;  /* 0x000000000a0492ca */ /* 0x000fe400000e0000 */
[----:B------:R-:W-:Y:S11]  /*4a80*/  @!P1 R2UR UR5, R11 ;  /* 0x000000000b0592ca */ /* 0x000ff600000e0000 */
[----:B------:R-:W-:Y:S02]  /*4a90*/  @!UPT UIADD3 URZ, UPT, UPT, URZ, URZ, URZ ;  /* 0x000000fffffff290 */ /* 0x000fe4000fffe0ff */
[----:B------:R2:W-:Y:S01]  /*4aa0*/  @!UP0 UTMALDG.3D [UR32], [UR4], desc[UR6] ;  /* 0x00000620040085b4 */ /* 0x0005e20008011000 */
[----:B------:R2:W-:Y:S01]  /*4ab0*/  @!P1 SYNCS.ARRIVE.TRANS64.RED.A0TR RZ, [UR21+0x50], R0 ;  /* 0x00005000ffff99a7 */ /* 0x0005e20008300415 */
[----:B------:R-:W-:Y:S01]  /*4ac0*/  SYNCS.ARRIVE.TRANS64.RED.A1T0 RZ, [UR40], RZ ;  /* 0x000000ffffff79a7 */ /* 0x000fe20008100428 */
[----:B------:R-:W3:Y:S02]  /*4ad0*/  SYNCS.PHASECHK.TRANS64.TRYWAIT P2, [UR21+0x78], R9 ;  /* 0x00007809ff0075a7 */ /* 0x000ee40008041115 */
[----:B--23--:R-:W-:Y:S05]  /*4ae0*/  @!P2 BRA `(.L_x_83) ;  /* 0x0000004000d8a947 */ /* 0x00cfea0003800000 */
.L_x_173:
        /* <DEDUP_REMOVED lines=8> */
[----:B------:R-:W-:Y:S01]  /*4b70*/  @!UP0 UIADD3 UR24, UPT, UPT, UR21, 0x1200, URZ ;  /* 0x0000120015188890 */ /* 0x000fe2000fffe0ff */
[----:B------:R-:W-:Y:S01]  /*4b80*/  VOTEU.ALL UP0, P1 ;  /* 0x0000000000ff7886 */ /* 0x000fe20000800000 */
[----:B------:R-:W-:Y:S01]  /*4b90*/  UMOV UR27, UR35 ;  /* 0x00000023001b7c82 */ /* 0x000fe20008000000 */
[----:B------:R-:W-:Y:S02]  /*4ba0*/  UMOV UR28, UR36 ;  /* 0x00000024001c7c82 */ /* 0x000fe40008000000 */
[----:B------:R-:W-:Y:S02]  /*4bb0*/  IMAD.U32 R10, RZ, RZ, UR5 ;  /* 0x00000005ff0a7e24 */ /* 0x000fe4000f8e00ff */
[----:B------:R-:W-:Y:S02]  /*4bc0*/  IMAD.U32 R11, RZ, RZ, UR4 ;  /* 0x00000004ff0b7e24 */ /* 0x000fe4000f8e00ff */
[----:B------:R-:W-:Y:S01]  /*4bd0*/  @!P1 IMAD.X R6, RZ, RZ, R17, P0 ;  /* 0x000000ffff069224 */ /* 0x000fe200000e0611 */
        /* <DEDUP_REMOVED lines=8> */
.L_x_175:
[----:B------:R-:W-:Y:S01]  /*4c60*/  @!P1 R2UR UR5, R8 ;  /* 0x00000000080592ca */ /* 0x000fe200000e0000 */
[----:B------:R-:W-:Y:S01]  /*4c70*/  VOTEU.ALL UP0, P1 ;  /* 0x0000000000ff7886 */ /* 0x000fe20000800000 */
[----:B------:R-:W-:Y:S01]  /*4c80*/  @!P1 R2UR UR4, R6 ;  /* 0x00000000060492ca */ /* 0x000fe200000e0000 */
[----:B--2---:R-:W-:Y:S01]  /*4c90*/  @!P1 IMAD.MOV.U32 R0, RZ, RZ, 0x1000 ;  /* 0x00001000ff009424 */ /* 0x004fe200078e00ff */
[----:B------:R-:W-:Y:S01]  /*4ca0*/  UMOV UR6, 0x0 ;  /* 0x0000000000067882 */ /* 0x000fe20000000000 */
[----:B------:R-:W-:Y:S01]  /*4cb0*/  UMOV UR7, 0x10000000 ;  /* 0x1000000000077882 */ /* 0x000fe20000000000 */
[----:B------:R-:W-:Y:S01]  /*4cc0*/  @!UP0 UIADD3 UR18, UPT, UPT, UR34, 0x40, URZ ;  /* 0x0000004022128890 */ /* 0x000fe2000fffe0ff */
[----:B------:R-:W-:Y:S01]  /*4cd0*/  VIADD R14, R14, 0x1 ;  /* 0x000000010e0e7836 */ /* 0x000fe20000000000 */
[----:B------:R-:W-:Y:S01]  /*4ce0*/  @!UP0 UIADD3 UR16, UPT, UPT, UR21, 0x2200, URZ ;  /* 0x0000220015108890 */ /* 0x000fe2000fffe0ff */
[----:B------:R-:W-:Y:S01]  /*4cf0*/  VOTEU.ALL UP0, P1 ;  /* 0x0000000000ff7886 */ /* 0x000fe20000800000 */
[----:B------:R-:W-:Y:S01]  /*4d00*/  UMOV UR19, UR35 ;  /* 0x0000002300137c82 */ /* 0x000fe20008000000 */
[----:B------:R-:W-:Y:S02]  /*4d10*/  UMOV UR20, UR36 ;  /* 0x0000002400147c82 */ /* 0x000fe40008000000 */
        /* <DEDUP_REMOVED lines=10> */
.L_x_177:
[----:B------:R-:W-:Y:S01]  /*4dc0*/  @!P1 IADD3 R6, P0, PT, R16, 0x580, RZ ;  /* 0x0000058010069810 */ /* 0x000fe20007f1e0ff */
[----:B------:R-:W-:Y:S01]  /*4dd0*/  VOTEU.ALL UP0, P1 ;  /* 0x0000000000ff7886 */ /* 0x000fe20000800000 */
[----:B------:R-:W-:Y:S01]  /*4de0*/  UMOV UR6, 0x0 ;  /* 0x0000000000067882 */ /* 0x000fe20000000000 */
[----:B------:R-:W-:Y:S01]  /*4df0*/  UMOV UR7, 0x10000000 ;  /* 0x1000000000077882 */ /* 0x000fe20000000000 */
[----:B------:R-:W-:Y:S01]  /*4e00*/  @!P1 R2UR UR5, R6 ;  /* 0x00000000060592ca */ /* 0x000fe200000e0000 */
[----:B--2---:R-:W-:Y:S01]  /*4e10*/  @!P1 IMAD.X R0, RZ, RZ, R17, P0 ;  /* 0x000000ffff009224 */ /* 0x004fe200000e0611 */
[----:B------:R-:W-:Y:S01]  /*4e20*/  @!UP0 UIADD3 UR10, UPT, UPT, UR34, 0x60, URZ ;  /* 0x00000060220a8890 */ /* 0x000fe2000fffe0ff */
[----:B------:R-:W-:Y:S01]  /*4e30*/  R2UR UR18, R47 ;  /* 0x000000002f1272ca */ /* 0x000fe200000e0000 */
[----:B------:R-:W-:Y:S01]  /*4e40*/  @!UP0 UIADD3 UR8, UPT, UPT, UR21, 0x3200, URZ ;  /* 0x0000320015088890 */ /* 0x000fe2000fffe0ff */
[----:B------:R-:W-:Y:S01]  /*4e50*/  R2UR UR16, R48 ;  /* 0x00000000301072ca */ /* 0x000fe200000e0000 */
[----:B------:R-:W-:Y:S01]  /*4e60*/  @!UP0 UIADD3 UR9, UPT, UPT, UR21, 0x68, URZ ;  /* 0x0000006815098890 */ /* 0x000fe2000fffe0ff */
[----:B------:R-:W-:Y:S01]  /*4e70*/  @!P1 R2UR UR4, R0 ;  /* 0x00000000000492ca */ /* 0x000fe200000e0000 */
[----:B------:R-:W-:Y:S01]  /*4e80*/  VOTEU.ALL UP0, P1 ;  /* 0x0000000000ff7886 */ /* 0x000fe20000800000 */
[----:B------:R-:W-:Y:S01]  /*4e90*/  UMOV UR11, UR35 ;  /* 0x00000023000b7c82 */ /* 0x000fe20008000000 */
[----:B------:R-:W-:Y:S01]  /*4ea0*/  UMOV UR12, UR36 ;  /* 0x00000024000c7c82 */ /* 0x000fe20008000000 */
[C---:B------:R-:W-:Y:S01]  /*4eb0*/  ISETP.NE.AND P0, PT, R14.reuse, 0x2, PT ;  /* 0x000000020e00780c */ /* 0x040fe20003f05270 */
[----:B------:R-:W-:Y:S01]  /*4ec0*/  UPLOP3.LUT UP3, UPT, UPT, UPT, UPT, 0x80, 0x8 ;  /* 0x000000000008789c */ /* 0x000fe20003f6f070 */
[----:B------:R-:W-:Y:S01]  /*4ed0*/  IMAD.U32 R8, RZ, RZ, UR5 ;  /* 0x00000005ff087e24 */ /* 0x000fe2000f8e00ff */
[----:B------:R-:W-:Y:S01]  /*4ee0*/  LOP3.LUT R15, R15, 0x1, RZ, 0x3c, !PT ;  /* 0x000000010f0f7812 */ /* 0x000fe200078e3cff */
[----:B------:R-:W-:Y:S01]  /*4ef0*/  UMOV UR36, UR29 ;  /* 0x0000001d00247c82 */ /* 0x000fe20008000000 */
[----:B------:R-:W-:Y:S01]  /*4f00*/  SEL R0, RZ, 0x1, P0 ;  /* 0x00000001ff007807 */ /* 0x000fe20000000000 */
[----:B------:R-:W-:Y:S01]  /*4f10*/  UIADD3 UR20, UPT, UPT, UR13, UR18, URZ ;  /* 0x000000120d147290 */ /* 0x000fe2000fffe0ff */
[----:B------:R-:W-:Y:S01]  /*4f20*/  SEL R14, R14, RZ, P0 ;  /* 0x000000ff0e0e7207 */ /* 0x000fe20000000000 */
[----:B------:R-:W-:Y:S01]  /*4f30*/  UIADD3 UR16, UPT, UPT, UR14, UR16, URZ ;  /* 0x000000100e107290 */ /* 0x000fe2000fffe0ff */
[----:B------:R-:W-:Y:S01]  /*4f40*/  IMAD.U32 R9, RZ, RZ, UR4 ;  /* 0x00000004ff097e24 */ /* 0x000fe2000f8e00ff */
[----:B------:R-:W-:Y:S02]  /*4f50*/  @!P1 R2UR UR4, R8 ;  /* 0x00000000080492ca */ /* 0x000fe400000e0000 */
[----:B------:R-:W-:Y:S02]  /*4f60*/  LOP3.LUT R13, R13, R0, RZ, 0x3c, !PT ;  /* 0x000000000d0d7212 */ /* 0x000fe400078e3cff */
[----:B------:R-:W-:Y:S11]  /*4f70*/  @!P1 R2UR UR5, R9 ;  /* 0x00000000090592ca */ /* 0x000ff600000e0000 */
[----:B------:R-:W-:Y:S02]  /*4f80*/  @!UPT UIADD3 URZ, UPT, UPT, URZ, URZ, URZ ;  /* 0x000000fffffff290 */ /* 0x000fe4000fffe0ff */
[----:B------:R2:W-:Y:S01]  /*4f90*/  @!UP0 UTMALDG.3D [UR8], [UR4], desc[UR6] ;  /* 0x00000608040085b4 */ /* 0x0005e20008011000 */
[----:B------:R2:W-:Y:S01]  /*4fa0*/  @!P1 SYNCS.ARRIVE.TRANS64.RED.A0TR RZ, [UR21+0x68], R7 ;  /* 0x00006807ffff99a7 */ /* 0x0005e20008300415 */
[----:B------:R-:W-:Y:S01]  /*4fb0*/  SYNCS.ARRIVE.TRANS64.RED.A1T0 RZ, [UR37], RZ ;  /* 0x000000ffffff79a7 */ /* 0x000fe20008100425 */
[----:B------:R-:W-:Y:S05]  /*4fc0*/  BRA.U UP1, `(.L_x_86) ;  /* 0xfffffff101707547 */ /* 0x000fea000b83ffff */
[----:B------:R-:W-:-:S04]  /*4fd0*/  SHF.L.U32 R2, R15, 0x1f, RZ ;  /* 0x0000001f0f027819 */ /* 0x000fc800000006ff */
[----:B------:R-:W3:Y:S02]  /*4fe0*/  SYNCS.PHASECHK.TRANS64.TRYWAIT P0, [UR21+0x70], R2 ;  /* 0x00007002ff0075a7 */ /* 0x000ee40008001115 */
[----:B---3--:R-:W-:Y:S05]  /*4ff0*/  @!P0 BRA `(.L_x_87) ;  /* 0x0000003c00dc8947 */ /* 0x008fea0003800000 */
.L_x_179:
[----:B------:R-:W4:Y:S02]  /*5000*/  SYNCS.PHASECHK.TRANS64.TRYWAIT P0, [UR21+0x78], R2 ;  /* 0x00007802ff0075a7 */ /* 0x000f240008001115 */
[----:B----4-:R-:W-:Y:S05]  /*5010*/  @!P0 BRA `(.L_x_88) ;  /* 0x0000003c00ec8947 */ /* 0x010fea0003800000 */
.L_x_181:
[----:B------:R-:W4:Y:S02]  /*5020*/  SYNCS.PHASECHK.TRANS64.TRYWAIT P0, [UR21+0x80], R2 ;  /* 0x00008002ff0075a7 */ /* 0x000f240008001115 */
[----:B----4-:R-:W-:Y:S05]  /*5030*/  @!P0 BRA `(.L_x_89) ;  /* 0x0000003c00fc8947 */ /* 0x010fea0003800000 */
.L_x_183:
[----:B---3--:R-:W-:-:S07]  /*5040*/  MOV R0, UR21 ;  /* 0x0000001500007c02 */ /* 0x008fce0008000f00 */
.L_x_90:
[----:B---3--:R-:W-:-:S04]  /*5050*/  SHF.L.U32 R2, R15, 0x1f, RZ ;  /* 0x0000001f0f027819 */ /* 0x008fc800000006ff */
[----:B------:R3:W4:Y:S03]  /*5060*/  SYNCS.PHASECHK.TRANS64.TRYWAIT P0, [R0+URZ+0x88], R2 ;  /* 0x00008802000075a7 */ /* 0x00072600080011ff */
[----:B----4-:R-:W-:Y:S05]  /*5070*/  @!P0 NANOSLEEP.SYNCS 0x989680 ;  /* 0x009896800000895d */ /* 0x010fea0003900000 */
[----:B------:R-:W4:Y:S02]  /*5080*/  @!P0 SYNCS.PHASECHK.TRANS64 P0, [R0+URZ+0x88], R2 ;  /* 0x00008802000085a7 */ /* 0x000f2400080010ff */
[----:B-12-4-:R-:W-:Y:S05]  /*5090*/  @P0 EXIT ;  /* 0x000000000000094d */ /* 0x016fea0003800000 */
[----:B------:R-:W-:Y:S05]  /*50a0*/  BRA `(.L_x_90) ;  /* 0xfffffffc00e87947 */ /* 0x000fea000383ffff */
.L_x_75:
[----:B------:R-:W-:-:S06]  /*50b0*/  UISETP.GE.AND UP0, UPT, UR17, 0x4, UPT ;  /* 0x000000041100788c */ /* 0x000fcc000bf06270 */
[----:B------:R-:W-:-:S13]  /*50c0*/  PLOP3.LUT P0, PT, PT, PT, UP0, 0x80, 0x8 ;  /* 0x000000000008781c */ /* 0x000fda0003f0f008 */
[----:B------:R-:W-:Y:S05]  /*50d0*/  @!P0 EXIT ;  /* 0x000000000000894d */ /* 0x000fea0003800000 */
[----:B------:R-:W1:Y:S08]  /*50e0*/  S2UR UR4, SR_CgaCtaId ;  /* 0x00000000000479c3 */ /* 0x000e700000008800 */
[----:B------:R-:W-:Y:S01]  /*50f0*/  BAR.SYNC.DEFER_BLOCKING 0x6, 0xa0 ;  /* 0x0182800000007b1d */ /* 0x000fe20000010000 */
[C---:B------:R-:W-:Y:S01]  /*5100*/  IMAD.SHL.U32 R3, R57.reuse, 0x20, RZ ;  /* 0x0000002039037824 */ /* 0x040fe200078e00ff */
[----:B------:R-:W-:Y:S01]  /*5110*/  SHF.R.U32.HI R4, RZ, 0x1, R57 ;  /* 0x00000001ff047819 */ /* 0x000fe20000011639 */
[C---:B------:R-:W-:Y:S01]  /*5120*/  IMAD.SHL.U32 R2, R57.reuse, 0x10, RZ ;  /* 0x0000001039027824 */ /* 0x040fe200078e00ff */
[C---:B------:R-:W-:Y:S01]  /*5130*/  LOP3.LUT P0, RZ, R57.reuse, 0x4, RZ, 0xc0, !PT ;  /* 0x0000000439ff7812 */ /* 0x040fe2000780c0ff */
[----:B------:R-:W-:Y:S01]  /*5140*/  IMAD.U32 R23, R57, 0x10000, RZ ;  /* 0x0001000039177824 */ /* 0x000fe200078e00ff */
[----:B------:R-:W-:-:S02]  /*5150*/  UMOV UR44, 0x400 ;  /* 0x00000400002c7882 */ /* 0x000fc40000000000 */
[----:B------:R-:W2:Y:S01]  /*5160*/  LDC.64 R42, c[0x0][0x8b0] ;  /* 0x00022c00ff2a7b82 */ /* 0x000ea20000000a00 */
[----:B------:R-:W-:Y:S01]  /*5170*/  LOP3.LUT R5, R3, 0xc0, RZ, 0xc0, !PT ;  /* 0x000000c003057812 */ /* 0x000fe200078ec0ff */
[----:B------:R-:W-:Y:S01]  /*5180*/  IMAD.SHL.U32 R44, R57, 0x4, RZ ;  /* 0x00000004392c7824 */ /* 0x000fe200078e00ff */
[----:B------:R-:W-:Y:S01]  /*5190*/  LOP3.LUT R2, R2, 0x600, RZ, 0xc0, !PT ;  /* 0x0000060002027812 */ /* 0x000fe200078ec0ff */
[----:B------:R-:W-:Y:S01]  /*51a0*/  IMAD.MOV.U32 R56, RZ, RZ, 0x20 ;  /* 0x00000020ff387424 */ /* 0x000fe200078e00ff */
[----:B------:R-:W-:Y:S01]  /*51b0*/  LOP3.LUT R4, R5, 0x8, R4, 0xf8, !PT ;  /* 0x0000000805047812 */ /* 0x000fe200078ef804 */
[----:B------:R-:W-:Y:S01]  /*51c0*/  IMAD.MOV.U32 R55, RZ, RZ, 0x1 ;  /* 0x00000001ff377424 */ /* 0x000fe200078e00ff */
[--C-:B------:R-:W-:Y:S01]  /*51d0*/  LOP3.LUT R2, R2, 0x20, R3.reuse, 0xf8, !PT ;  /* 0x0000002002027812 */ /* 0x100fe200078ef803 */
[----:B------:R-:W3:Y:S01]  /*51e0*/  LDC.64 R40, c[0x0][0x8a8] ;  /* 0x00022a00ff287b82 */ /* 0x000ee20000000a00 */
[----:B------:R-:W-:Y:S01]  /*51f0*/  LOP3.LUT R23, R23, 0x600000, RZ, 0xc0, !PT ;  /* 0x0060000017177812 */ /* 0x000fe200078ec0ff */
[----:B------:R-:W-:Y:S01]  /*5200*/  IMAD.MOV.U32 R22, RZ, RZ, RZ ;  /* 0x000000ffff167224 */ /* 0x000fe200078e00ff */
[----:B------:R-:W-:Y:S01]  /*5210*/  LOP3.LUT R44, R4, 0x18, R44, 0x78, !PT ;  /* 0x00000018042c7812 */ /* 0x000fe200078e782c */
[----:B------:R-:W-:Y:S01]  /*5220*/  IMAD.MOV.U32 R54, RZ, RZ, RZ ;  /* 0x000000ffff367224 */ /* 0x000fe200078e00ff */
[----:B------:R-:W-:-:S02]  /*5230*/  LOP3.LUT R2, R2, 0x100, R3, 0xf8, !PT ;  /* 0x0000010002027812 */ /* 0x000fc400078ef803 */
[----:B------:R-:W-:Y:S02]  /*5240*/  CS2R R52, SRZ ;  /* 0x0000000000347805 */ /* 0x000fe4000001ff00 */
[----:B------:R-:W-:Y:S01]  /*5250*/  LOP3.LUT R57, R57, 0x60, RZ, 0xc0, !PT ;  /* 0x0000006039397812 */ /* 0x000fe200078ec0ff */
[----:B-1----:R-:W-:Y:S01]  /*5260*/  ULEA UR44, UR4, UR44, 0x18 ;  /* 0x0000002c042c7291 */ /* 0x002fe2000f8ec0ff */
[----:B------:R-:W-:Y:S01]  /*5270*/  LOP3.LUT R44, R2, R44, RZ, 0xfc, !PT ;  /* 0x0000002c022c7212 */ /* 0x000fe200078efcff */
[----:B------:R-:W1:Y:S01]  /*5280*/  LDCU UR59, c[0x0][0x370] ;  /* 0x00006e00ff3b77ac */ /* 0x000e620008000800 */
[----:B------:R-:W-:Y:S01]  /*5290*/  SEL R56, R56, 0xffffffe0, !P0 ;  /* 0xffffffe038387807 */ /* 0x000fe20004000000 */
[----:B------:R-:W-:Y:S01]  /*52a0*/  UIADD3 UR4, UPT, UPT, UR44, 0x200, URZ ;  /* 0x000002002c047890 */ /* 0x000fe2000fffe0ff */
[----:B------:R-:W4:Y:S04]  /*52b0*/  LDCU UR43, c[0x0][0xb0c] ;  /* 0x00016180ff2b77ac */ /* 0x000f280008000800 */
[----:B------:R-:W1:Y:S01]  /*52c0*/  LDS R0, [UR44+0x150] ;  /* 0x0001502cff007984 */ /* 0x000e620008000800 */
[----:B------:R-:W-:Y:S01]  /*52d0*/  IMAD.U32 R50, RZ, RZ, UR4 ;  /* 0x00000004ff327e24 */ /* 0x000fe2000f8e00ff */
[----:B------:R-:W1:Y:S01]  /*52e0*/  LDCU UR39, c[0x0][0xb30] ;  /* 0x00016600ff2777ac */ /* 0x000e620008000800 */
[----:B------:R-:W1:Y:S01]  /*52f0*/  LDCU.64 UR56, c[0x0][0x888] ;  /* 0x00011100ff3877ac */ /* 0x000e620008000a00 */
[----:B------:R-:W1:Y:S01]  /*5300*/  LDCU.64 UR40, c[0x0][0xb28] ;  /* 0x00016500ff2877ac */ /* 0x000e620008000a00 */
[----:B------:R-:W1:Y:S01]  /*5310*/  LDCU.64 UR62, c[0x0][0x890] ;  /* 0x00011200ff3e77ac */ /* 0x000e620008000a00 */
[----:B------:R-:W1:Y:S01]  /*5320*/  LDCU.128 UR52, c[0x0][0xb10] ;  /* 0x00016200ff3477ac */ /* 0x000e620008000c00 */
[----:B------:R-:W1:Y:S01]  /*5330*/  LDCU UR58, c[0x0][0x374] ;  /* 0x00006e80ff3a77ac */ /* 0x000e620008000800 */
[----:B------:R-:W-:Y:S01]  /*5340*/  UMOV UR47, URZ ;  /* 0x000000ff002f7c82 */ /* 0x000fe20008000000 */
[----:B------:R-:W-:Y:S01]  /*5350*/  UMOV UR46, URZ ;  /* 0x000000ff002e7c82 */ /* 0x000fe20008000000 */
[----:B-1234-:R-:W-:-:S07]  /*5360*/  IMAD.IADD R23, R0, 0x1, R23 ;  /* 0x0000000100177824 */ /* 0x01efce00078e0217 */
.L_x_134:
[C---:B------:R-:W-:Y:S02]  /*5370*/  LEA R3, R52.reuse, UR44, 0x3 ;  /* 0x0000002c34037c11 */ /* 0x040fe4000f8e18ff */
[----:B------:R-:W-:Y:S02]  /*5380*/  SHF.L.U32 R0, R53, 0x1f, RZ ;  /* 0x0000001f35007819 */ /* 0x000fe400000006ff */
[----:B-1----:R-:W-:Y:S02]  /*5390*/  LEA R4, R52, UR44, 0x4 ;  /* 0x0000002c34047c11 */ /* 0x002fe4000f8e20ff */
[----:B------:R-:W1:Y:S02]  /*53a0*/  SYNCS.PHASECHK.TRANS64.TRYWAIT P0, [R3+URZ+0xa0], R0 ;  /* 0x0000a000030075a7 */ /* 0x000e6400080011ff */
[----:B-12---:R-:W-:Y:S05]  /*53b0*/  @!P0 BRA `(.L_x_91) ;  /* 0x0000003c00348947 */ /* 0x006fea0003800000 */
.L_x_184:
        /* <DEDUP_REMOVED lines=8> */
[----:B--2---:R-:W-:Y:S11]  /*5440*/  LOP3.LUT P0, RZ, R6, 0x1, RZ, 0xc0, !PT ;  /* 0x0000000106ff7812 */ /* 0x004ff6000780c0ff */
[----:B------:R-:W-:Y:S02]  /*5450*/  @!UPT UIADD3 URZ, UPT, UPT, URZ, URZ, URZ ;  /* 0x000000fffffff290 */ /* 0x000fe4000fffe0ff */
[----:B---3--:R-:W-:Y:S01]  /*5460*/  VOTEU.ANY UP1, P0 ;  /* 0x0000000000ff7886 */ /* 0x008fe20000020100 */
[----:B------:R-:W-:Y:S01]  /*5470*/  PLOP3.LUT P0, PT, PT, PT, UP1, 0x80, 0x8 ;  /* 0x000000000008781c */ /* 0x000fe20003f0f018 */
[----:B------:R-:W-:Y:S11]  /*5480*/  UP2UR UR61, UPR, URZ, 0x2 ;  /* 0x00000002ff3d7883 */ /* 0x000ff60008000000 */
[----:B------:R-:W-:Y:S01]  /*5490*/  @!UPT UIADD3 URZ, UPT, UPT, URZ, URZ, URZ ;  /* 0x000000fffffff290 */ /* 0x000fe2000fffe0ff */
[----:B-1----:R-:W-:Y:S02]  /*54a0*/  @P0 SHF.R.U32.HI R0, RZ, 0x10, R5 ;  /* 0x00000010ff000819 */ /* 0x002fe40000011605 */
        /* <DEDUP_REMOVED lines=12> */
[----:B------:R-:W2:Y:S01]  /*5570*/  LDCU UR12, c[0x0][0xb20] ;  /* 0x00016400ff0c77ac */ /* 0x000ea20008000800 */
[----:B------:R-:W-:Y:S02]  /*5580*/  UIMAD.WIDE.U32 UR4, UR58, UR55, URZ ;  /* 0x000000373a0472a5 */ /* 0x000fe4000f8e00ff */
[----:B------:R-:W-:Y:S02]  /*5590*/  UIMAD.WIDE.U32 UR6, UR59, UR52, URZ ;  /* 0x000000343b0672a5 */ /* 0x000fe4000f8e00ff */
[----:B------:R-:W-:Y:S02]  /*55a0*/  UISETP.NE.AND UP0, UPT, UR54, 0x1, UPT ;  /* 0x000000013600788c */ /* 0x000fe4000bf05270 */
[----:B------:R-:W-:Y:S02]  /*55b0*/  UIMAD.WIDE.U32 UR8, UR37, UR55, URZ ;  /* 0x00000037250872a5 */ /* 0x000fe4000f8e00ff */
[----:B------:R-:W-:Y:S02]  /*55c0*/  UIMAD.WIDE.U32 UR10, UR38, UR52, URZ ;  /* 0x00000034260a72a5 */ /* 0x000fe4000f8e00ff */
[----:B------:R-:W-:Y:S02]  /*55d0*/  UISETP.NE.AND UP1, UPT, UR43, 0x1, UPT ;  /* 0x000000012b00788c */ /* 0x000fe4000bf25270 */
[----:B------:R-:W-:Y:S01]  /*55e0*/  UISETP.NE.AND UP2, UPT, UR42, 0x1, UPT ;  /* 0x000000012a00788c */ /* 0x000fe2000bf45270 */
[----:B------:R-:W-:Y:S02]  /*55f0*/  UMOV UR4, UR5 ;  /* 0x0000000500047c82 */ /* 0x000fe40008000000 */
[----:B--2---:R-:W-:Y:S03]  /*5600*/  USHF.R.U32.HI UR5, URZ, UR12, UR4 ;  /* 0x0000000cff057299 */ /* 0x004fe60008011604 */
[----:B------:R-:W-:Y:S02]  /*5610*/  UMOV UR4, UR7 ;  /* 0x0000000700047c82 */ /* 0x000fe40008000000 */
[----:B------:R-:W-:Y:S02]  /*5620*/  USHF.R.U32.HI UR7, URZ, UR53, UR4 ;  /* 0x00000035ff077299 */ /* 0x000fe40008011604 */
[----:B------:R-:W-:Y:S02]  /*5630*/  USEL UR4, UR58, UR5, !UP0 ;  /* 0x000000053a047287 */ /* 0x000fe4000c000000 */
[----:B------:R-:W-:Y:S01]  /*5640*/  USEL UR7, UR59, UR7, !UP1 ;  /* 0x000000073b077287 */ /* 0x000fe2000c800000 */
[----:B------:R-:W-:Y:S01]  /*5650*/  UMOV UR5, UR9 ;  /* 0x0000000900057c82 */ /* 0x000fe20008000000 */
[----:B------:R-:W-:Y:S02]  /*5660*/  UIMAD.WIDE.U32 UR8, UR4, UR40, URZ ;  /* 0x00000028040872a5 */ /* 0x000fe4000f8e00ff */
[----:B------:R-:W-:Y:S03]  /*5670*/  USHF.R.U32.HI UR6, URZ, UR12, UR5 ;  /* 0x0000000cff067299 */ /* 0x000fe60008011605 */
[----:B------:R-:W-:Y:S01]  /*5680*/  UMOV UR5, UR11 ;  /* 0x0000000b00057c82 */ /* 0x000fe20008000000 */
[----:B------:R-:W-:Y:S02]  /*5690*/  UIMAD.WIDE.U32 UR10, UR7, UR40, URZ ;  /* 0x00000028070a72a5 */ /* 0x000fe4000f8e00ff */
[----:B------:R-:W-:Y:S02]  /*56a0*/  USHF.R.U32.HI UR12, URZ, UR53, UR5 ;  /* 0x00000035ff0c7299 */ /* 0x000fe40008011605 */
[----:B------:R-:W-:Y:S01]  /*56b0*/  USEL UR6, UR37, UR6, !UP0 ;  /* 0x0000000625067287 */ /* 0x000fe2000c000000 */
[----:B------:R-:W-:Y:S02]  /*56c0*/  UMOV UR5, UR9 ;  /* 0x0000000900057c82 */ /* 0x000fe40008000000 */
[----:B------:R-:W-:Y:S01]  /*56d0*/  UMOV UR10, UR11 ;  /* 0x0000000b000a7c82 */ /* 0x000fe20008000000 */
[----:B------:R-:W-:Y:S02]  /*56e0*/  @UP2 USHF.R.U32.HI UR4, URZ, UR41, UR5 ;  /* 0x00000029ff042299 */ /* 0x000fe40008011605 */
[----:B------:R-:W-:Y:S02]  /*56f0*/  @UP2 USHF.R.U32.HI UR7, URZ, UR41, UR10 ;  /* 0x00000029ff072299 */ /* 0x000fe4000801160a */
[----:B------:R-:W-:Y:S02]  /*5700*/  UIMAD UR4, UR42, UR4, URZ ;  /* 0x000000042a0472a4 */ /* 0x000fe4000f8e02ff */
        /* <DEDUP_REMOVED lines=8> */
[----:B------:R-:W-:Y:S02]  /*5790*/  USEL UR11, UR6, UR4, !UP2 ;  /* 0x00000004060b7287 */ /* 0x000fe4000d000000 */
[----:B------:R-:W-:Y:S02]  /*57a0*/  UIADD3 UR8, UPT, UPT, -UR5, URZ, URZ ;  /* 0x000000ff05087290 */ /* 0x000fe4000fffe1ff */
[----:B------:R-:W-:Y:S01]  /*57b0*/  UIADD3 UR10, UPT, UPT, -UR11, URZ, URZ ;  /* 0x000000ff0b0a7290 */ /* 0x000fe2000fffe1ff */
[----:B------:R-:W-:Y:S01]  /*57c0*/  @!UP0 UMOV UR4, UR9 ;  /* 0x0000000900048c82 */ /* 0x000fe20008000000 */
[----:B------:R-:W-:Y:S02]  /*57d0*/  UIADD3 UR9, UPT, UPT, -UR6, URZ, URZ ;  /* 0x000000ff06097290 */ /* 0x000fe4000fffe1ff */
[----:B------:R-:W-:Y:S02]  /*57e0*/  @!UP0 USHF.R.U32.HI UR4, URZ, UR41, UR4 ;  /* 0x00000029ff048299 */ /* 0x000fe40008011604 */
[----:B------:R-:W-:Y:S02]  /*57f0*/  UIMAD UR10, UR42, UR10, UR6 ;  /* 0x0000000a2a0a72a4 */ /* 0x000fe4000f8e0206 */
[----:B------:R-:W-:Y:S04]  /*5800*/  @!UP0 USEL UR4, UR5, UR4, !UP2 ;  /* 0x0000000405048287 */ /* 0x000fe8000d000000 */
[----:B------:R-:W-:Y:S02]  /*5810*/  @!UP0 UIMAD UR10, UR7, UR10, UR4 ;  /* 0x0000000a070a82a4 */ /* 0x000fe4000f8e0204 */
[----:B------:R-:W-:Y:S02]  /*5820*/  @!UP0 UIADD3 UR11, UPT, UPT, UR11, -UR4, URZ ;  /* 0x800000040b0b8290 */ /* 0x000fe4000fffe0ff */
[----:B------:R-:W-:Y:S02]  /*5830*/  UIMAD UR7, UR43, UR8, UR38 ;  /* 0x000000082b0772a4 */ /* 0x000fe4000f8e0226 */
[----:B------:R-:W-:Y:S02]  /*5840*/  @!UP0 UIMAD UR6, UR11, UR42, UR5 ;  /* 0x0000002a0b0682a4 */ /* 0x000fe4000f8e0205 */
[----:B------:R-:W-:Y:S01]  /*5850*/  UIMAD UR4, UR54, UR9, UR37 ;  /* 0x00000009360472a4 */ /* 0x000fe2000f8e0225 */
[----:B------:R-:W-:Y:S02]  /*5860*/  @!UP0 UMOV UR5, UR10 ;  /* 0x0000000a00058c82 */ /* 0x000fe40008000000 */
[----:B------:R-:W-:Y:S02]  /*5870*/  UIMAD UR38, UR5, UR43, UR7 ;  /* 0x0000002b052672a4 */ /* 0x000fe4000f8e0207 */
[----:B------:R-:W-:Y:S11]  /*5880*/  UIMAD UR37, UR6, UR54, UR4 ;  /* 0x00000036062572a4 */ /* 0x000ff6000f8e0204 */
[----:B------:R-:W-:Y:S01]  /*5890*/  @!UPT UIADD3 URZ, UPT, UPT, URZ, URZ, URZ ;  /* 0x000000fffffff290 */ /* 0x000fe2000fffe0ff */
.L_x_92:
[----:B------:R-:W-:Y:S01]  /*58a0*/  UISETP.NE.AND UP0, UPT, UR39, 0x1, UPT ;  /* 0x000000012700788c */ /* 0x000fe2000bf05270 */
[----:B------:R-:W-:Y:S01]  /*58b0*/  LOP3.LUT P0, RZ, R50, 0x1b0, RZ, 0xc0, !PT ;  /* 0x000001b032ff7812 */ /* 0x000fe2000780c0ff */
[----:B------:R-:W-:Y:S01]  /*58c0*/  USHF.L.U32 UR50, UR16, 0x6, URZ ;  /* 0x0000000610327899 */ /* 0x000fe200080006ff */
[----:B------:R-:W-:Y:S01]  /*58d0*/  BSSY.RECONVERGENT B6, `(.L_x_93) ;  /* 0x0000034000067945 */ /* 0x000fe20003800200 */
[----:B------:R-:W-:Y:S01]  /*58e0*/  USHF.L.U32 UR49, UR20, 0x7, URZ ;  /* 0x0000000714317899 */ /* 0x000fe200080006ff */
[----:B------:R-:W-:Y:S06]  /*58f0*/  IADD3 R52, PT, PT, R52, 0x1, RZ ;  /* 0x0000000134347810 */ /* 0x000fec0007ffe0ff */
[----:B------:R-:W2:Y:S01]  /*5900*/  @!UP0 LDCU.128 UR12, c[0x0][0xb10] ;  /* 0x00016200ff0c87ac */ /* 0x000ea20008000c00 */
[----:B------:R-:W3:Y:S01]  /*5910*/  @!UP0 LDCU UR5, c[0x0][0xb0c] ;  /* 0x00016180ff0587ac */ /* 0x000ee20008000800 */
[----:B------:R-:W4:Y:S01]  /*5920*/  @!UP0 LDCU UR10, c[0x0][0xb20] ;  /* 0x00016400ff0a87ac */ /* 0x000f220008000800 */
[----:B--2---:R-:W-:Y:S02]  /*5930*/  UIMAD.WIDE.U32 UR8, UR38, UR12, URZ ;  /* 0x0000000c260872a5 */ /* 0x004fe4000f8e00ff */
[----:B------:R-:W-:Y:S02]  /*5940*/  UIMAD.WIDE.U32 UR6, UR37, UR15, URZ ;  /* 0x0000000f250672a5 */ /* 0x000fe4000f8e00ff */
[----:B------:R-:W-:Y:S03]  /*5950*/  @!UP0 UISETP.NE.AND UP1, UPT, UR14, 0x1, UPT ;  /* 0x000000010e00888c */ /* 0x000fe6000bf25270 */
[----:B------:R-:W-:Y:S01]  /*5960*/  @!UP0 UMOV UR4, UR9 ;  /* 0x0000000900048c82 */ /* 0x000fe20008000000 */
[----:B---3--:R-:W-:Y:S02]  /*5970*/  @!UP0 UISETP.NE.AND UP2, UPT, UR5, 0x1, UPT ;  /* 0x000000010500888c */ /* 0x008fe4000bf45270 */
[----:B------:R-:W-:Y:S01]  /*5980*/  @!UP0 USHF.R.U32.HI UR4, URZ, UR13, UR4 ;  /* 0x0000000dff048299 */ /* 0x000fe20008011604 */
[----:B------:R-:W-:Y:S02]  /*5990*/  @!UP0 UMOV UR6, UR7 ;  /* 0x0000000700068c82 */ /* 0x000fe40008000000 */
[----:B----4-:R-:W-:Y:S02]  /*59a0*/  @!UP0 USHF.R.U32.HI UR6, URZ, UR10, UR6 ;  /* 0x0000000aff068299 */ /* 0x010fe40008011606 */
[----:B------:R-:W-:Y:S02]  /*59b0*/  @!UP0 USEL UR7, UR38, UR4, !UP2 ;  /* 0x0000000426078287 */ /* 0x000fe4000d000000 */
[----:B------:R-:W-:Y:S04]  /*59c0*/  @!UP0 USEL UR6, UR37, UR6, !UP1 ;  /* 0x0000000625068287 */ /* 0x000fe8000c800000 */
[----:B------:R-:W-:Y:S02]  /*59d0*/  @!UP0 UIADD3 UR4, UPT, UPT, -UR7, UR6, URZ ;  /* 0x0000000607048290 */ /* 0x000fe4000fffe1ff */
[----:B------:R-:W-:Y:S02]  /*59e0*/  @!UP0 UIADD3 UR6, UPT, UPT, UR7, -UR6, URZ ;  /* 0x8000000607068290 */ /* 0x000fe4000fffe0ff */
[----:B------:R-:W-:Y:S02]  /*59f0*/  @!UP0 UIMAD UR38, UR4, UR5, UR38 ;  /* 0x00000005042682a4 */ /* 0x000fe4000f8e0226 */
[----:B------:R-:W-:Y:S01]  /*5a00*/  @!UP0 UIMAD UR37, UR6, UR14, UR37 ;  /* 0x0000000e062582a4 */ /* 0x000fe2000f8e0225 */
[----:B------:R-:W-:Y:S11]  /*5a10*/  @!P0 BRA `(.L_x_94) ;  /* 0x00000000007c8947 */ /* 0x000ff60003800000 */
[----:B------:R-:W2:Y:S01]  /*5a20*/  LDCU.64 UR8, c[0x4][0x80] ;  /* 0x01001000ff0877ac */ /* 0x000ea20008000a00 */
[----:B------:R-:W-:Y:S01]  /*5a30*/  MOV R2, 0x0 ;  /* 0x0000000000027802 */ /* 0x000fe20000000f00 */
[----:B------:R-:W-:Y:S02]  /*5a40*/  HFMA2 R12, -RZ, RZ, 0, 5.9604644775390625e-08 ;  /* 0x00000001ff0c7431 */ /* 0x000fe400000001ff */
[----:B------:R-:W-:Y:S01]  /*5a50*/  IMAD.MOV.U32 R8, RZ, RZ, 0x70 ;  /* 0x00000070ff087424 */ /* 0x000fe200078e00ff */
[----:B------:R3:W4:Y:S01]  /*5a60*/  LDC.64 R14, c[0x4][R2] ;  /* 0x01000000020e7b82 */ /* 0x0007220000000a00 */
[----:B------:R-:W1:Y:S01]  /*5a70*/  LDCU.64 UR6, c[0x4][0x88] ;  /* 0x01001100ff0677ac */ /* 0x000e620008000a00 */
[----:B------:R-:W-:Y:S01]  /*5a80*/  IMAD.MOV.U32 R13, RZ, RZ, RZ ;  /* 0x000000ffff0d7224 */ /* 0x000fe200078e00ff */
[----:B------:R-:W1:Y:S01]  /*5a90*/  LDCU.64 UR4, c[0x4][0x8] ;  /* 0x01000100ff0477ac */ /* 0x000e620008000a00 */
[----:B--2---:R-:W-:Y:S01]  /*5aa0*/  MOV R5, UR9 ;  /* 0x0000000900057c02 */ /* 0x004fe20008000f00 */
[----:B------:R-:W-:Y:S01]  /*5ab0*/  IMAD.U32 R4, RZ, RZ, UR8 ;  /* 0x00000008ff047e24 */ /* 0x000fe2000f8e00ff */
[----:B-1----:R-:W-:Y:S01]  /*5ac0*/  MOV R7, UR7 ;  /* 0x0000000700077c02 */ /* 0x002fe20008000f00 */
[----:B------:R-:W-:Y:S01]  /*5ad0*/  IMAD.U32 R6, RZ, RZ, UR6 ;  /* 0x00000006ff067e24 */ /* 0x000fe2000f8e00ff */
[----:B------:R-:W-:Y:S01]  /*5ae0*/  MOV R11, UR5 ;  /* 0x00000005000b7c02 */ /* 0x000fe20008000f00 */
[----:B------:R-:W-:Y:S02]  /*5af0*/  IMAD.U32 R10, RZ, RZ, UR4 ;  /* 0x00000004ff0a7e24 */ /* 0x000fe4000f8e00ff */
[----:B------:R-:W-:Y:S07]  /*5b00*/  LEPC R20, `(.L_x_95) ;  /* 0x000000001014794e */ /* 0x000fee0000000000 */
[----:B---345:R-:W-:Y:S05]  /*5b10*/  CALL.ABS.NOINC R14 ;  /* 0x000000000e007343 */ /* 0x038fea0003c00000 */
.L_x_95:
[----:B------:R-:W1:Y:S01]  /*5b20*/  LDCU.64 UR8, c[0x4][0x80] ;  /* 0x01001000ff0877ac */ /* 0x000e620008000a00 */
[----:B------:R-:W2:Y:S01]  /*5b30*/  LDC.64 R2, c[0x4][R2] ;  /* 0x0100000002027b82 */ /* 0x000ea20000000a00 */
[----:B------:R-:W-:Y:S02]  /*5b40*/  HFMA2 R12, -RZ, RZ, 0, 5.9604644775390625e-08 ;  /* 0x00000001ff0c7431 */ /* 0x000fe400000001ff */
[----:B------:R-:W-:Y:S02]  /*5b50*/  IMAD.MOV.U32 R8, RZ, RZ, 0x70 ;  /* 0x00000070ff087424 */ /* 0x000fe400078e00ff */
[----:B------:R-:W-:Y:S01]  /*5b60*/  IMAD.MOV.U32 R13, RZ, RZ, RZ ;  /* 0x000000ffff0d7224 */ /* 0x000fe200078e00ff */
[----:B------:R-:W3:Y:S01]  /*5b70*/  LDCU.64 UR6, c[0x4][0x88] ;  /* 0x01001100ff0677ac */ /* 0x000ee20008000a00 */
[----:B------:R-:W4:Y:S01]  /*5b80*/  LDCU.64 UR4, c[0x4][0x8] ;  /* 0x01000100ff0477ac */ /* 0x000f220008000a00 */
[----:B-1----:R-:W-:Y:S02]  /*5b90*/  MOV R4, UR8 ;  /* 0x0000000800047c02 */ /* 0x002fe40008000f00 */
[----:B------:R-:W-:Y:S02]  /*5ba0*/  MOV R5, UR9 ;  /* 0x0000000900057c02 */ /* 0x000fe40008000f00 */
[----:B---3--:R-:W-:Y:S01]  /*5bb0*/  MOV R7, UR7 ;  /* 0x0000000700077c02 */ /* 0x008fe20008000f00 */
[----:B------:R-:W-:Y:S01]  /*5bc0*/  IMAD.U32 R6, RZ, RZ, UR6 ;  /* 0x00000006ff067e24 */ /* 0x000fe2000f8e00ff */
[----:B----4-:R-:W-:Y:S01]  /*5bd0*/  MOV R11, UR5 ;  /* 0x00000005000b7c02 */ /* 0x010fe20008000f00 */
[----:B------:R-:W-:Y:S02]  /*5be0*/  IMAD.U32 R10, RZ, RZ, UR4 ;  /* 0x00000004ff0a7e24 */ /* 0x000fe4000f8e00ff */
[----:B------:R-:W-:Y:S07]  /*5bf0*/  LEPC R20, `(.L_x_94) ;  /* 0x000000001014794e */ /* 0x000fee0000000000 */
[----:B--2---:R-:W-:Y:S05]  /*5c00*/  CALL.ABS.NOINC R2 ;  /* 0x0000000002007343 */ /* 0x004fea0003c00000 */
.L_x_94:
[----:B------:R-:W-:Y:S05]  /*5c10*/  BSYNC.RECONVERGENT B6 ;  /* 0x0000000000067941 */ /* 0x000fea0003800200 */
.L_x_93:
[----:B------:R-:W-:Y:S01]  /*5c20*/  R2UR UR4, R49 ;  /* 0x00000000310472ca */ /* 0x000fe200000e0000 */
[----:B------:R-:W-:Y:S01]  /*5c30*/  UISETP.NE.U32.AND UP0, UPT, UR62, URZ, UPT ;  /* 0x000000ff3e00728c */ /* 0x000fe2000bf05070 */
[----:B------:R-:W-:Y:S02]  /*5c40*/  ISETP.NE.U32.AND P4, PT, R42, RZ, PT ;  /* 0x000000ff2a00720c */ /* 0x000fe40003f85070 */
[----:B------:R-:W-:Y:S01]  /*5c50*/  ISETP.NE.U32.AND P2, PT, RZ, UR56, PT ;  /* 0x00000038ff007c0c */ /* 0x000fe2000bf45070 */
[----:B------:R-:W-:Y:S01]  /*5c60*/  UISETP.NE.AND.EX UP1, UPT, UR63, URZ, UPT, UP0 ;  /* 0x000000ff3f00728c */ /* 0x000fe2000bf25300 */
[----:B------:R-:W-:Y:S01]  /*5c70*/  ISETP.NE.AND.EX P4, PT, R43, RZ, PT, P4 ;  /* 0x000000ff2b00720c */ /* 0x000fe20003f85340 */
[----:B------:R-:W-:Y:S01]  /*5c80*/  UPLOP3.LUT UP0, UPT, UPT, UPT, UPT, 0x40, 0x4 ;  /* 0x000000000004789c */ /* 0x000fe20003f0e870 */
[----:B------:R-:W-:Y:S05]  /*5c90*/  ISETP.NE.AND.EX P2, PT, RZ, UR57, PT, P2 ;  /* 0x00000039ff007c0c */ /* 0x000fea000bf45320 */
[----:B------:R-:W-:Y:S06]  /*5ca0*/  UISETP.NE.AND UP2, UPT, UR4, URZ, UPT ;  /* 0x000000ff0400728c */ /* 0x000fec000bf45270 */
[----:B------:R-:W-:Y:S05]  /*5cb0*/  PLOP3.LUT P1, PT, PT, PT, UP2, 0x80, 0x8 ;  /* 0x000000000008781c */ /* 0x000fea0003f2f028 */
[----:B------:R-:W-:Y:S06]  /*5cc0*/  @UP2 UPLOP3.LUT UP0, UPT, UPT, UPT, UP1, 0x80, 0x8 ;  /* 0x000000000008289c */ /* 0x000fec0003f0f010 */
[----:B------:R-:W-:Y:S01]  /*5cd0*/  PLOP3.LUT P0, PT, PT, PT, UP0, 0x80, 0x8 ;  /* 0x000000000008781c */ /* 0x000fe20003f0f008 */
[----:B------:R-:W-:Y:S01]  /*5ce0*/  @!UPT UIADD3 URZ, UPT, UPT, URZ, URZ, URZ ;  /* 0x000000fffffff290 */ /* 0x000fe2000fffe0ff */
[----:B------:R-:W-:Y:S11]  /*5cf0*/  BRA.U !UP1, `(.L_x_96) ;  /* 0x00000001093c7547 */ /* 0x000ff6000b800000 */
[----:B------:R-:W-:Y:S01]  /*5d00*/  UISETP.NE.U32.AND UP0, UPT, UR56, URZ, UPT ;  /* 0x000000ff3800728c */ /* 0x000fe2000bf05070 */
[----:B-1----:R-:W-:Y:S01]  /*5d10*/  HFMA2 R0, -RZ, RZ, 0, 5.9604644775390625e-08 ;  /* 0x00000001ff007431 */ /* 0x002fe200000001ff */
[----:B------:R-:W1:Y:S01]  /*5d20*/  LDCU.64 UR8, c[0x0][0x358] ;  /* 0x00006b00ff0877ac */ /* 0x000e620008000a00 */
[----:B------:R-:W-:Y:S01]  /*5d30*/  IMAD.MOV.U32 R45, RZ, RZ, 0x1 ;  /* 0x00000001ff2d7424 */ /* 0x000fe200078e00ff */
[----:B------:R-:W-:Y:S06]  /*5d40*/  UISETP.NE.AND.EX UP0, UPT, UR57, URZ, UPT, UP0 ;  /* 0x000000ff3900728c */ /* 0x000fec000bf05300 */
[----:B------:R-:W-:Y:S05]  /*5d50*/  PLOP3.LUT P3, PT, PT, PT, UP0, 0x80, 0x8 ;  /* 0x000000000008781c */ /* 0x000fea0003f6f008 */
[----:B------:R-:W2:Y:S01]  /*5d60*/  @UP0 LDCU.64 UR4, c[0x0][0x888] ;  /* 0x00011100ff0407ac */ /* 0x000ea20008000a00 */
[----:B------:R-:W-:Y:S07]  /*5d70*/  @UP0 UIMAD UR6, UR36, UR62, URZ ;  /* 0x0000003e240602a4 */ /* 0x000fee000f8e02ff */
[----:B------:R-:W-:Y:S01]  /*5d80*/  @!P3 PRMT R45, R0, 0x7610, R45 ;  /* 0x00007610002db816 */ /* 0x000fe2000000002d */
[----:B--2---:R-:W-:Y:S06]  /*5d90*/  @UP0 UIMAD.WIDE UR4, UR6, 0x4, UR4 ;  /* 0x00000004060408a5 */ /* 0x004fec000f8e0204 */
[----:B------:R-:W-:Y:S01]  /*5da0*/  IMAD.U32 R2, RZ, RZ, UR4 ;  /* 0x00000004ff027e24 */ /* 0x000fe2000f8e00ff */
[----:B------:R-:W-:Y:S04]  /*5db0*/  MOV R3, UR5 ;  /* 0x0000000500037c02 */ /* 0x000fe80008000f00 */
[----:B------:R-:W2:Y:S01]  /*5dc0*/  @!UP0 LDCU UR4, c[0x0][0x880] ;  /* 0x00011000ff0487ac */ /* 0x000ea20008000800 */
[----:B-1---5:R3:W5:Y:S02]  /*5dd0*/  @P3 LDG.E R27, desc[UR8][R2.64] ;  /* 0x00000008021b3981 */ /* 0x022764000c1e1900 */
[----:B--23--:R-:W-:Y:S02]  /*5de0*/  @!P3 IMAD.U32 R27, RZ, RZ, UR4 ;  /* 0x00000004ff1bbe24 */ /* 0x00cfe4000f8e00ff */
.L_x_96:
[----:B------:R-:W-:Y:S05]  /*5df0*/  @!P4 BRA `(.L_x_97) ;  /* 0x000000000024c947 */ /* 0x000fea0003800000 */
[----:B------:R-:W-:Y:S01]  /*5e00*/  ISETP.NE.U32.AND P3, PT, R40, RZ, PT ;  /* 0x000000ff2800720c */ /* 0x000fe20003f65070 */
[----:B------:R-:W2:Y:S03]  /*5e10*/  LDCU.64 UR4, c[0x0][0x358] ;  /* 0x00006b00ff0477ac */ /* 0x000ea60008000a00 */
[----:B------:R-:W-:Y:S11]  /*5e20*/  ISETP.NE.AND.EX P3, PT, R41, RZ, PT, P3 ;  /* 0x000000ff2900720c */ /* 0x000ff60003f65330 */
[----:B------:R-:W-:Y:S02]  /*5e30*/  @!UPT UIADD3 URZ, UPT, UPT, URZ, URZ, URZ ;  /* 0x000000fffffff290 */ /* 0x000fe4000fffe0ff */
[----:B------:R-:W3:Y:S01]  /*5e40*/  @P3 LDC.64 R2, c[0x0][0x8a8] ;  /* 0x00022a00ff023b82 */ /* 0x000ee20000000a00 */
[----:B-1----:R-:W-:Y:S04]  /*5e50*/  @P3 IMAD R0, R42, UR36, RZ ;  /* 0x000000242a003c24 */ /* 0x002fe8000f8e02ff */
[----:B---3--:R-:W-:Y:S05]  /*5e60*/  @P3 IMAD.WIDE R2, R0, 0x4, R2 ;  /* 0x0000000400023825 */ /* 0x008fea00078e0202 */
[----:B--2--5:R2:W5:Y:S02]  /*5e70*/  @P3 LDG.E R24, desc[UR4][R2.64] ;  /* 0x0000000402183981 */ /* 0x024564000c1e1900 */
[----:B--2---:R-:W3:Y:S02]  /*5e80*/  @!P3 LDC R24, c[0x0][0x8a0] ;  /* 0x00022800ff18bb82 */ /* 0x004ee40000000800 */
.L_x_97:
[----:B-----5:R-:W-:Y:S01]  /*5e90*/  FSETP.NEU.AND P3, PT, R27, RZ, PT ;  /* 0x000000ff1b00720b */ /* 0x020fe20003f6d000 */
[----:B------:R-:W-:Y:S01]  /*5ea0*/  IMAD.SHL.U32 R62, R44, 0x2, RZ ;  /* 0x000000022c3e7824 */ /* 0x000fe200078e00ff */
[----:B------:R-:W-:Y:S01]  /*5eb0*/  SEL R4, RZ, 0xffffffff, P2 ;  /* 0xffffffffff047807 */ /* 0x000fe20001000000 */
[----:B------:R-:W-:Y:S01]  /*5ec0*/  BSSY B1, `(.L_x_98) ;  /* 0x0000036000017945 */ /* 0x000fe20003800000 */
[----:B------:R-:W-:Y:S01]  /*5ed0*/  @P1 LOP3.LUT P2, RZ, R45, 0xff, RZ, 0xc0, !PT ;  /* 0x000000ff2dff1812 */ /* 0x000fe2000784c0ff */
[----:B------:R-:W-:Y:S01]  /*5ee0*/  VIADD R60, R62, UR44 ;  /* 0x0000002c3e3c7c36 */ /* 0x000fe20008000000 */
[----:B-1----:R-:W-:Y:S01]  /*5ef0*/  @P1 SEL R0, RZ, 0xffffffff, P3 ;  /* 0xffffffffff001807 */ /* 0x002fe20001800000 */
[----:B------:R-:W-:Y:S01]  /*5f00*/  IMAD.MOV.U32 R63, RZ, RZ, 0x1 ;  /* 0x00000001ff3f7424 */ /* 0x000fe200078e00ff */
[----:B------:R-:W-:Y:S01]  /*5f10*/  LOP3.LUT R55, R55, 0x1, RZ, 0x3c, !PT ;  /* 0x0000000137377812 */ /* 0x000fe200078e3cff */
[----:B------:R-:W-:Y:S01]  /*5f20*/  IMAD.MOV.U32 R61, RZ, RZ, RZ ;  /* 0x000000ffff3d7224 */ /* 0x000fe200078e00ff */
[----:B------:R-:W-:Y:S02]  /*5f30*/  @P0 SEL R0, R4, R0, !P2 ;  /* 0x0000000004000207 */ /* 0x000fe40005000000 */
[----:B------:R-:W-:Y:S02]  /*5f40*/  CS2R R38, SRZ ;  /* 0x0000000000267805 */ /* 0x000fe4000001ff00 */
[----:B------:R-:W-:Y:S02]  /*5f50*/  LEA R26, R22, UR44, 0x3 ;  /* 0x0000002c161a7c11 */ /* 0x000fe4000f8e18ff */
[----:B------:R-:W-:Y:S02]  /*5f60*/  CS2R R36, SRZ ;  /* 0x0000000000247805 */ /* 0x000fe4000001ff00 */
[----:B------:R-:W-:Y:S02]  /*5f70*/  @P1 LOP3.LUT R0, R0, 0x1, RZ, 0xc0, !PT ;  /* 0x0000000100001812 */ /* 0x000fe400078ec0ff */
[----:B------:R-:W-:Y:S02]  /*5f80*/  CS2R R30, SRZ ;  /* 0x00000000001e7805 */ /* 0x000fe4000001ff00 */
[----:B------:R-:W-:Y:S02]  /*5f90*/  SHF.L.U32 R2, R54, 0x1f, RZ ;  /* 0x0000001f36027819 */ /* 0x000fe400000006ff */
[----:B------:R-:W-:Y:S02]  /*5fa0*/  CS2R R28, SRZ ;  /* 0x00000000001c7805 */ /* 0x000fe4000001ff00 */
[----:B------:R-:W-:Y:S01]  /*5fb0*/  ISETP.NE.U32.OR P5, PT, R0, 0x1, !P1 ;  /* 0x000000010000780c */ /* 0x000fe20004fa5470 */
[----:B------:R-:W-:Y:S01]  /*5fc0*/  IMAD.IADD R59, R56, 0x1, R60 ;  /* 0x00000001383b7824 */ /* 0x000fe200078e023c */
[----:B------:R-:W-:Y:S02]  /*5fd0*/  PLOP3.LUT P2, PT, PT, PT, UP1, 0x80, 0x8 ;  /* 0x000000000008781c */ /* 0x000fe40003f4f018 */
[----:B------:R-:W-:Y:S02]  /*5fe0*/  LEA.HI R25, R22, R22, RZ, 0x1 ;  /* 0x0000001616197211 */ /* 0x000fe400078f08ff */
[----:B------:R-:W-:Y:S02]  /*5ff0*/  LOP3.LUT P4, R51, R45, 0xff, RZ, 0xc0, !PT ;  /* 0x000000ff2d337812 */ /* 0x000fe4000788c0ff */
[----:B------:R-:W-:Y:S02]  /*6000*/  SEL R3, RZ, 0xffffffff, P3 ;  /* 0xffffffffff037807 */ /* 0x000fe40001800000 */
[----:B------:R-:W-:Y:S03]  /*6010*/  P2R R58, PR, RZ, 0x20 ;  /* 0x00000020ff3a7803 */ /* 0x000fe60000000000 */
[----:B------:R-:W-:Y:S02]  /*6020*/  @P5 SHF.L.U32 R0, R55, 0x1f, RZ ;  /* 0x0000001f37005819 */ /* 0x000fe400000006ff */
[----:B------:R-:W-:Y:S02]  /*6030*/  @P2 SEL R3, R4, R3, !P4 ;  /* 0x0000000304032207 */ /* 0x000fe40006000000 */
[----:B------:R1:W2:Y:S02]  /*6040*/  @P5 SYNCS.PHASECHK.TRANS64.TRYWAIT P1, [UR44+0x50], R0 ;  /* 0x00005000ff0055a7 */ /* 0x0002a4000802112c */
[----:B------:R-:W-:Y:S04]  /*6050*/  LOP3.LUT R3, R3, 0x1, RZ, 0xc0, !PT ;  /* 0x0000000103037812 */ /* 0x000fe800078ec0ff */
[----:B------:R-:W-:Y:S04]  /*6060*/  ISETP.NE.U32.AND P2, PT, R3, 0x1, PT ;  /* 0x000000010300780c */ /* 0x000fe80003f45070 */
[----:B------:R-:W-:Y:S01]  /*6070*/  P2R R64, PR, RZ, 0x4 ;  /* 0x00000004ff407803 */ /* 0x000fe20000000000 */
[----:B------:R4:W3:Y:S01]  /*6080*/  SYNCS.PHASECHK.TRANS64.TRYWAIT P0, [R26+URZ+0xc0], R2 ;  /* 0x0000c0021a0075a7 */ /* 0x0008e200080011ff */
[C---:B-1----:R-:W-:Y:S01]  /*6090*/  IMAD.SHL.U32 R0, R25.reuse, 0x40, RZ ;  /* 0x0000004019007824 */ /* 0x042fe200078e00ff */
[----:B------:R-:W-:Y:S04]  /*60a0*/  LOP3.LUT R25, R25, 0xffe, RZ, 0xc0, !PT ;  /* 0x00000ffe19197812 */ /* 0x000fe800078ec0ff */
[----:B------:R-:W-:Y:S01]  /*60b0*/  LOP3.LUT R0, R0, 0xffffff80, RZ, 0xc0, !PT ;  /* 0xffffff8000007812 */ /* 0x000fe200078ec0ff */
[----:B------:R-:W-:Y:S04]  /*60c0*/  IMAD.IADD R25, R22, 0x1, -R25 ;  /* 0x0000000116197824 */ /* 0x000fe800078e0a19 */
[----:B------:R-:W-:Y:S04]  /*60d0*/  IMAD.IADD R0, R23, 0x1, R0 ;  /* 0x0000000117007824 */ /* 0x000fe800078e0200 */
[----:B------:R-:W-:Y:S01]  /*60e0*/  IMAD R25, R25, 0x100000, R0 ;  /* 0x0010000019197824 */ /* 0x000fe200078e0200 */
[----:B--2---:R-:W-:Y:S01]  /*60f0*/  @P5 SEL R63, RZ, 0x1, !P1 ;  /* 0x00000001ff3f5807 */ /* 0x004fe20004800000 */
[----:B----4-:R-:W-:Y:S06]  /*6100*/  @!P5 BRA `(.L_x_99) ;  /* 0x000000000044d947 */ /* 0x010fec0003800000 */
[----:B------:R-:W-:Y:S01]  /*6110*/  IMAD.MOV.U32 R38, RZ, RZ, RZ ;  /* 0x000000ffff267224 */ /* 0x000fe200078e00ff */
[----:B------:R-:W-:Y:S01]  /*6120*/  ISETP.NE.AND P1, PT, R63, RZ, PT ;  /* 0x000000ff3f00720c */ /* 0x000fe20003f25270 */
[----:B------:R-:W-:Y:S01]  /*6130*/  BSSY B0, `(.L_x_100) ;  /* 0x0000008000007945 */ /* 0x000fe20003800000 */
[----:B------:R-:W-:Y:S02]  /*6140*/  CS2R R30, SRZ ;  /* 0x00000000001e7805 */ /* 0x000fe4000001ff00 */
[----:B------:R-:W-:Y:S02]  /*6150*/  CS2R R28, SRZ ;  /* 0x00000000001c7805 */ /* 0x000fe4000001ff00 */
[----:B------:R-:W-:Y:S07]  /*6160*/  CS2R R36, SRZ ;  /* 0x0000000000247805 */ /* 0x000fee000001ff00 */
[----:B------:R-:W-:Y:S05]  /*6170*/  @P1 BRA `(.L_x_101) ;  /* 0x00000000000c1947 */ /* 0x000fea0003800000 */
[----:B------:R-:W-:Y:S04]  /*6180*/  SHF.L.U32 R3, R55, 0x1f, RZ ;  /* 0x0000001f37037819 */ /* 0x000fe800000006ff */
[----:B------:R-:W1:Y:S02]  /*6190*/  SYNCS.PHASECHK.TRANS64.TRYWAIT P1, [UR44+0x50], R3 ;  /* 0x00005003ff0075a7 */ /* 0x000e64000802112c */
[----:B-1----:R-:W-:Y:S05]  /*61a0*/  @!P1 BRA `(.L_x_102) ;  /* 0x0000002c00cc9947 */ /* 0x002fea0003800000 */
.L_x_101:
[----:B------:R-:W-:Y:S05]  /*61b0*/  BSYNC B0 ;  /* 0x0000000000007941 */ /* 0x000fea0003800000 */
.L_x_100:
[----:B------:R-:W-:Y:S01]  /*61c0*/  ISETP.NE.AND P1, PT, R64, RZ, PT ;  /* 0x000000ff4000720c */ /* 0x000fe20003f25270 */
[----:B------:R-:W-:Y:S11]  /*61d0*/  HFMA2 R61, -RZ, RZ, 0, 5.9604644775390625e-08 ;  /* 0x00000001ff3d7431 */ /* 0x000ff600000001ff */
[----:B------:R-:W-:Y:S01]  /*61e0*/  @!UPT UIADD3 URZ, UPT, UPT, URZ, URZ, URZ ;  /* 0x000000fffffff290 */ /* 0x000fe2000fffe0ff */
[----:B------:R-:W-:Y:S05]  /*61f0*/  @P1 WARPSYNC.ALL ;  /* 0x0000000000001948 */ /* 0x000fea0003800000 */
[----:B------:R2:W4:Y:S04]  /*6200*/  @P1 LDSM.16.M88.4 R28, [R62+UR44+0x200] ;  /* 0x0002002c3e1c183b */ /* 0x0005280008000200 */
[----:B------:R2:W1:Y:S02]  /*6210*/  @P1 LDSM.16.M88.4 R36, [R59+0x200] ;  /* 0x000200003b24183b */ /* 0x0004640000000200 */
.L_x_99:
[----:B------:R-:W-:Y:S05]  /*6220*/  BSYNC B1 ;  /* 0x0000000000017941 */ /* 0x000fea0003800000 */
.L_x_98:
[----:B-1----:R-:W-:Y:S04]  /*6230*/  SHF.R.U32.HI R0, RZ, 0x15, R25 ;  /* 0x00000015ff007819 */ /* 0x002fe80000011619 */
[----:B------:R-:W-:Y:S01]  /*6240*/  LOP3.LUT P1, RZ, R0, 0x3, R46, 0x48, !PT ;  /* 0x0000000300ff7812 */ /* 0x000fe2000782482e */
[----:B------:R-:W-:Y:S01]  /*6250*/  @!UPT UIADD3 URZ, UPT, UPT, URZ, URZ, URZ ;  /* 0x000000fffffff290 */ /* 0x000fe2000fffe0ff */
[----:B---3--:R-:W-:Y:S11]  /*6260*/  @P0 BRA `(.L_x_103) ;  /* 0x0000000000080947 */ /* 0x008ff60003800000 */
[----:B------:R-:W1:Y:S02]  /*6270*/  SYNCS.PHASECHK.TRANS64.TRYWAIT P0, [R26+URZ+0xc0], R2 ;  /* 0x0000c0021a0075a7 */ /* 0x000e6400080011ff */
[----:B-1----:R-:W-:Y:S05]  /*6280*/  @!P0 BRA `(.L_x_104) ;  /* 0x0000002c00ac8947 */ /* 0x002fea0003800000 */
.L_x_103:
[----:B------:R-:W-:Y:S05]  /*6290*/  @!P1 BRA `(.L_x_105) ;  /* 0x0000000000409947 */ /* 0x000fea0003800000 */
[----:B------:R-:W3:Y:S01]  /*62a0*/  LDCU.64 UR8, c[0x4][0x70] ;  /* 0x01000e00ff0877ac */ /* 0x000ee20008000a00 */
[----:B------:R-:W-:Y:S01]  /*62b0*/  MOV R3, 0x0 ;  /* 0x0000000000037802 */ /* 0x000fe20000000f00 */
[----:B------:R-:W-:Y:S02]  /*62c0*/  HFMA2 R12, -RZ, RZ, 0, 5.9604644775390625e-08 ;  /* 0x00000001ff0c7431 */ /* 0x000fe400000001ff */
[----:B------:R-:W-:Y:S02]  /*62d0*/  IMAD.MOV.U32 R8, RZ, RZ, 0x192 ;  /* 0x00000192ff087424 */ /* 0x000fe400078e00ff */
[----:B------:R-:W-:Y:S01]  /*62e0*/  IMAD.MOV.U32 R13, RZ, RZ, RZ ;  /* 0x000000ffff0d7224 */ /* 0x000fe200078e00ff */
[----:B------:R-:W5:Y:S01]  /*62f0*/  LDCU.64 UR6, c[0x4][0x78] ;  /* 0x01000f00ff0677ac */ /* 0x000f620008000a00 */
[----:B-1----:R-:W1:Y:S01]  /*6300*/  LDC.64 R2, c[0x4][R3] ;  /* 0x0100000003027b82 */ /* 0x002e620000000a00 */
[----:B------:R-:W2:Y:S01]  /*6310*/  LDCU.64 UR4, c[0x4][0x10] ;  /* 0x01000200ff0477ac */ /* 0x000ea20008000a00 */
[----:B---3--:R-:W-:Y:S01]  /*6320*/  MOV R5, UR9 ;  /* 0x0000000900057c02 */ /* 0x008fe20008000f00 */
[----:B------:R-:W-:Y:S01]  /*6330*/  IMAD.U32 R4, RZ, RZ, UR8 ;  /* 0x00000008ff047e24 */ /* 0x000fe2000f8e00ff */
[----:B-----5:R-:W-:Y:S01]  /*6340*/  MOV R7, UR7 ;  /* 0x0000000700077c02 */ /* 0x020fe20008000f00 */
[----:B------:R-:W-:Y:S01]  /*6350*/  IMAD.U32 R6, RZ, RZ, UR6 ;  /* 0x00000006ff067e24 */ /* 0x000fe2000f8e00ff */
[----:B--2---:R-:W-:Y:S01]  /*6360*/  MOV R11, UR5 ;  /* 0x00000005000b7c02 */ /* 0x004fe20008000f00 */
[----:B------:R-:W-:Y:S02]  /*6370*/  IMAD.U32 R10, RZ, RZ, UR4 ;  /* 0x00000004ff0a7e24 */ /* 0x000fe4000f8e00ff */
[----:B------:R-:W-:Y:S07]  /*6380*/  LEPC R20, `(.L_x_105) ;  /* 0x000000001014794e */ /* 0x000fee0000000000 */
[----:B-1--4-:R-:W-:Y:S05]  /*6390*/  CALL.ABS.NOINC R2 ;  /* 0x0000000002007343 */ /* 0x012fea0003c00000 */
.L_x_105:
[----:B------:R-:W-:Y:S05]  /*63a0*/  WARPSYNC.ALL ;  /* 0x0000000000007948 */ /* 0x000fea0003800000 */
[----:B------:R-:W-:Y:S01]  /*63b0*/  R2UR UR4, R25 ;  /* 0x00000000190472ca */ /* 0x000fe200000e0000 */
[--C-:B----4-:R-:W-:Y:S01]  /*63c0*/  HADD2.F32 R3, -RZ, R28.reuse.H0_H0 ;  /* 0x2000001cff037230 */ /* 0x110fe20000004100 */
[----:B------:R-:W-:Y:S01]  /*63d0*/  ISETP.NE.AND P0, PT, R57, RZ, PT ;  /* 0x000000ff3900720c */ /* 0x000fe20003f05270 */
[--C-:B------:R-:W-:Y:S01]  /*63e0*/  HADD2.F32 R20, -RZ, R29.reuse.H0_H0 ;  /* 0x2000001dff147230 */ /* 0x100fe20000004100 */
[----:B------:R-:W-:Y:S01]  /*63f0*/  BSSY.RECONVERGENT B0, `(.L_x_106) ;  /* 0x000004c000007945 */ /* 0x000fe20003800200 */
[----:B------:R-:W-:Y:S08]  /*6400*/  HADD2.F32 R21, -RZ, R29.H1_H1 ;  /* 0x3000001dff157230 */ /* 0x000ff00000004100 */
[----:B------:R-:W3:Y:S02]  /*6410*/  LDTM.16dp256bit.x4 R4, tmem[UR4] ;  /* 0x00000004000479ee */ /* 0x000ee40008120000 */
[C---:B---3--:R-:W-:Y:S01]  /*6420*/  FMUL R0, R24.reuse, R4 ;  /* 0x0000000418007220 */ /* 0x048fe20000400000 */
[----:B------:R-:W-:Y:S02]  /*6430*/  HADD2.F32 R4, -RZ, R28.H1_H1 ;  /* 0x3000001cff047230 */ /* 0x000fe40000004100 */
[C---:B-1----:R-:W-:Y:S01]  /*6440*/  FMUL R2, R24.reuse, R5 ;  /* 0x0000000518027220 */ /* 0x042fe20000400000 */
[C---:B------:R-:W-:Y:S01]  /*6450*/  FMUL R7, R24.reuse, R7 ;  /* 0x0000000718077220 */ /* 0x040fe20000400000 */
[C---:B------:R-:W-:Y:S01]  /*6460*/  FFMA R0, R27.reuse, R3, R0 ;  /* 0x000000031b007223 */ /* 0x040fe20000000000 */
[C---:B------:R-:W-:Y:S01]  /*6470*/  FMUL R3, R24.reuse, R6 ;  /* 0x0000000618037220 */ /* 0x040fe20000400000 */
[C---:B------:R-:W-:Y:S01]  /*6480*/  FFMA R2, R27.reuse, R4, R2 ;  /* 0x000000041b027223 */ /* 0x040fe20000000002 */
[C---:B------:R-:W-:Y:S01]  /*6490*/  FMUL R4, R24.reuse, R8 ;  /* 0x0000000818047220 */ /* 0x040fe20000400000 */
[C---:B------:R-:W-:Y:S01]  /*64a0*/  FMUL R8, R24.reuse, R12 ;  /* 0x0000000c18087220 */ /* 0x040fe20000400000 */
[C---:B------:R-:W-:Y:S01]  /*64b0*/  FFMA R3, R27.reuse, R20, R3 ;  /* 0x000000141b037223 */ /* 0x040fe20000000003 */
[----:B------:R-:W-:Y:S01]  /*64c0*/  FMUL R12, R24, R16 ;  /* 0x00000010180c7220 */ /* 0x000fe20000400000 */
[--C-:B------:R-:W-:Y:S01]  /*64d0*/  HADD2.F32 R16, -RZ, R30.reuse.H0_H0 ;  /* 0x2000001eff107230 */ /* 0x100fe20000004100 */
[----:B------:R-:W-:Y:S01]  /*64e0*/  F2FP.F16.F32.PACK_AB R32, R2, R0 ;  /* 0x000000000220723e */ /* 0x000fe200000000ff */
[----:B------:R-:W-:Y:S02]  /*64f0*/  HADD2.F32 R0, -RZ, R30.H1_H1 ;  /* 0x3000001eff007230 */ /* 0x000fe40000004100 */
[C---:B------:R-:W-:Y:S01]  /*6500*/  FFMA R7, R27.reuse, R21, R7 ;  /* 0x000000151b077223 */ /* 0x040fe20000000007 */
[C---:B------:R-:W-:Y:S01]  /*6510*/  FMUL R5, R24.reuse, R9 ;  /* 0x0000000918057220 */ /* 0x040fe20000400000 */
[--C-:B------:R-:W-:Y:S02]  /*6520*/  HADD2.F32 R2, -RZ, R31.reuse.H0_H0 ;  /* 0x2000001fff027230 */ /* 0x100fe40000004100 */
[C---:B------:R-:W-:Y:S01]  /*6530*/  FFMA R4, R27.reuse, R16, R4 ;  /* 0x000000101b047223 */ /* 0x040fe20000000004 */
[C---:B------:R-:W-:Y:S01]  /*6540*/  FMUL R6, R24.reuse, R10 ;  /* 0x0000000a18067220 */ /* 0x040fe20000400000 */
[C---:B------:R-:W-:Y:S01]  /*6550*/  FFMA R5, R27.reuse, R0, R5 ;  /* 0x000000001b057223 */ /* 0x040fe20000000005 */
[----:B------:R-:W-:Y:S02]  /*6560*/  HADD2.F32 R16, -RZ, R31.H1_H1 ;  /* 0x3000001fff107230 */ /* 0x000fe40000004100 */
[C---:B------:R-:W-:Y:S01]  /*6570*/  FMUL R11, R24.reuse, R11 ;  /* 0x0000000b180b7220 */ /* 0x040fe20000400000 */
[----:B------:R-:W-:Y:S01]  /*6580*/  FFMA R6, R27, R2, R6 ;  /* 0x000000021b067223 */ /* 0x000fe20000000006 */
[--C-:B------:R-:W-:Y:S01]  /*6590*/  HADD2.F32 R0, -RZ, R36.reuse.H0_H0 ;  /* 0x20000024ff007230 */ /* 0x100fe20000004100 */
[----:B------:R-:W-:Y:S01]  /*65a0*/  F2FP.F16.F32.PACK_AB R33, R7, R3 ;  /* 0x000000030721723e */ /* 0x000fe200000000ff */
[----:B------:R-:W-:Y:S02]  /*65b0*/  HADD2.F32 R2, -RZ, R36.H1_H1 ;  /* 0x30000024ff027230 */ /* 0x000fe40000004100 */
[C---:B------:R-:W-:Y:S01]  /*65c0*/  FMUL R9, R24.reuse, R13 ;  /* 0x0000000d18097220 */ /* 0x040fe20000400000 */
[--C-:B------:R-:W-:Y:S02]  /*65d0*/  HADD2.F32 R3, -RZ, R37.reuse.H0_H0 ;  /* 0x20000025ff037230 */ /* 0x100fe40000004100 */
[C---:B------:R-:W-:Y:S01]  /*65e0*/  FMUL R10, R24.reuse, R14 ;  /* 0x0000000e180a7220 */ /* 0x040fe20000400000 */
[C---:B------:R-:W-:Y:S01]  /*65f0*/  FFMA R11, R27.reuse, R16, R11 ;  /* 0x000000101b0b7223 */ /* 0x040fe2000000000b */
[C---:B------:R-:W-:Y:S01]  /*6600*/  FFMA R8, R27.reuse, R0, R8 ;  /* 0x000000001b087223 */ /* 0x040fe20000000008 */
[C---:B------:R-:W-:Y:S01]  /*6610*/  FFMA R9, R27.reuse, R2, R9 ;  /* 0x000000021b097223 */ /* 0x040fe20000000009 */
[----:B------:R-:W-:Y:S02]  /*6620*/  HADD2.F32 R0, -RZ, R37.H1_H1 ;  /* 0x30000025ff007230 */ /* 0x000fe40000004100 */
[----:B------:R-:W-:Y:S01]  /*6630*/  FFMA R10, R27, R3, R10 ;  /* 0x000000031b0a7223 */ /* 0x000fe2000000000a */
[C---:B------:R-:W-:Y:S01]  /*6640*/  FMUL R15, R24.reuse, R15 ;  /* 0x0000000f180f7220 */ /* 0x040fe20000400000 */
[--C-:B------:R-:W-:Y:S01]  /*6650*/  HADD2.F32 R2, -RZ, R38.reuse.H0_H0 ;  /* 0x20000026ff027230 */ /* 0x100fe20000004100 */
[----:B------:R-:W-:Y:S01]  /*6660*/  F2FP.F16.F32.PACK_AB R34, R5, R4 ;  /* 0x000000040522723e */ /* 0x000fe200000000ff */
[----:B------:R-:W-:Y:S02]  /*6670*/  HADD2.F32 R3, -RZ, R38.H1_H1 ;  /* 0x30000026ff037230 */ /* 0x000fe40000004100 */
[C---:B------:R-:W-:Y:S01]  /*6680*/  FMUL R13, R24.reuse, R17 ;  /* 0x00000011180d7220 */ /* 0x040fe20000400000 */
[--C-:B------:R-:W-:Y:S02]  /*6690*/  HADD2.F32 R4, -RZ, R39.reuse.H0_H0 ;  /* 0x20000027ff047230 */ /* 0x100fe40000004100 */
[C---:B------:R-:W-:Y:S01]  /*66a0*/  FMUL R14, R24.reuse, R18 ;  /* 0x00000012180e7220 */ /* 0x040fe20000400000 */
[----:B------:R-:W-:Y:S02]  /*66b0*/  HADD2.F32 R5, -RZ, R39.H1_H1 ;  /* 0x30000027ff057230 */ /* 0x000fe40000004100 */
[C---:B------:R-:W-:Y:S01]  /*66c0*/  FFMA R15, R27.reuse, R0, R15 ;  /* 0x000000001b0f7223 */ /* 0x040fe2000000000f */
[----:B------:R-:W-:Y:S01]  /*66d0*/  FMUL R19, R24, R19 ;  /* 0x0000001318137220 */ /* 0x000fe20000400000 */
[C---:B------:R-:W-:Y:S01]  /*66e0*/  FFMA R12, R27.reuse, R2, R12 ;  /* 0x000000021b0c7223 */ /* 0x040fe2000000000c */
[C---:B------:R-:W-:Y:S01]  /*66f0*/  FFMA R13, R27.reuse, R3, R13 ;  /* 0x000000031b0d7223 */ /* 0x040fe2000000000d */
[C---:B------:R-:W-:Y:S01]  /*6700*/  FFMA R14, R27.reuse, R4, R14 ;  /* 0x000000041b0e7223 */ /* 0x040fe2000000000e */
[----:B------:R-:W-:Y:S01]  /*6710*/  FFMA R19, R27, R5, R19 ;  /* 0x000000051b137223 */ /* 0x000fe20000000013 */
[----:B------:R-:W-:Y:S02]  /*6720*/  F2FP.F16.F32.PACK_AB R35, R11, R6 ;  /* 0x000000060b23723e */ /* 0x000fe400000000ff */
[----:B------:R-:W-:Y:S02]  /*6730*/  F2FP.F16.F32.PACK_AB R8, R9, R8 ;  /* 0x000000080908723e */ /* 0x000fe400000000ff */
[----:B------:R-:W-:Y:S01]  /*6740*/  F2FP.F16.F32.PACK_AB R9, R15, R10 ;  /* 0x0000000a0f09723e */ /* 0x000fe200000000ff */
[----:B------:R1:W-:Y:S01]  /*6750*/  STSM.16.M88.4 [R60+0x200], R32 ;  /* 0x000200203c007844 */ /* 0x0003e20000000200 */
[----:B------:R-:W-:Y:S02]  /*6760*/  F2FP.F16.F32.PACK_AB R10, R13, R12 ;  /* 0x0000000c0d0a723e */ /* 0x000fe400000000ff */
[----:B------:R-:W-:Y:S05]  /*6770*/  F2FP.F16.F32.PACK_AB R11, R19, R14 ;  /* 0x0000000e130b723e */ /* 0x000fea00000000ff */
[----:B------:R1:W-:Y:S01]  /*6780*/  STSM.16.M88.4 [R59+0x200], R8 ;  /* 0x000200083b007844 */ /* 0x0003e20000000200 */
[----:B------:R-:W-:Y:S01]  /*6790*/  @!PT LDS RZ, [RZ] ;  /* 0x00000000fffff984 */ /* 0x000fe20000000800 */
[----:B------:R-:W-:Y:S01]  /*67a0*/  @!PT LDS RZ, [RZ] ;  /* 0x00000000fffff984 */ /* 0x000fe20000000800 */
[----:B------:R-:W-:Y:S01]  /*67b0*/  @!PT LDS RZ, [RZ] ;  /* 0x00000000fffff984 */ /* 0x000fe20000000800 */
[----:B------:R-:W-:Y:S01]  /*67c0*/  @!PT LDS RZ, [RZ] ;  /* 0x00000000fffff984 */ /* 0x000fe20000000800 */
[----:B------:R3:W-:Y:S07]  /*67d0*/  MEMBAR.ALL.CTA ;  /* 0x0000000000007992 */ /* 0x0007ee0000008000 */
[----:B---3--:R-:W3:Y:S02]  /*67e0*/  FENCE.VIEW.ASYNC.S ;  /* 0x00000000000073c6 */ /* 0x008ee40000000000 */
[----:B---3--:R-:W-:Y:S06]  /*67f0*/  BAR.SYNC.DEFER_BLOCKING 0x1, 0x80 ;  /* 0x0042000000007b1d */ /* 0x008fec0000010000 */
[----:B------:R-:W-:Y:S05]  /*6800*/  @P0 BRA `(.L_x_107) ;  /* 0x0000000000280947 */ /* 0x000fea0003800000 */
[----:B------:R-:W3:Y:S01]  /*6810*/  LDCU.64 UR6, c[0x0][0x348] ;  /* 0x00006900ff0677ac */ /* 0x000ee20008000a00 */
[----:B------:R-:W-:Y:S01]  /*6820*/  UIADD3 UR4, UPT, UPT, UR44, 0x200, URZ ;  /* 0x000002002c047890 */ /* 0x000fe2000fffe0ff */
[----:B------:R-:W-:Y:S05]  /*6830*/  UMOV UR51, UR36 ;  /* 0x0000002400337c82 */ /* 0x000fea0008000000 */
[----:B------:R-:W-:Y:S04]  /*6840*/  MOV R50, UR4 ;  /* 0x0000000400327c02 */ /* 0x000fe80008000f00 */
[----:B------:R-:W-:Y:S01]  /*6850*/  R2UR UR48, R50 ;  /* 0x00000000323072ca */ /* 0x000fe200000e0000 */
[----:B---3--:R-:W-:Y:S04]  /*6860*/  UIADD3 UR4, UP0, UPT, UR6, 0x680, URZ ;  /* 0x0000068006047890 */ /* 0x008fe8000ff1e0ff */
[----:B------:R-:W-:Y:S09]  /*6870*/  UIADD3.X UR5, UPT, UPT, URZ, UR7, URZ, UP0, !UPT ;  /* 0x00000007ff057290 */ /* 0x000ff200087fe4ff */
[----:B------:R3:W-:Y:S01]  /*6880*/  UTMASTG.3D [UR48], [UR4] ;  /* 0x00000030040073b5 */ /* 0x0007e20008010000 */
[----:B------:R0:W-:Y:S01]  /*6890*/  UTMACMDFLUSH ;  /* 0x00000000000079b7 */ /* 0x0001e20000000000 */
[----:B---3--:R-:W-:Y:S04]  /*68a0*/  DEPBAR.LE SB0, 0x1 ;  /* 0x000080400000791a */ /* 0x008fe80000000000 */
.L_x_107:
[----:B------:R-:W-:Y:S05]  /*68b0*/  BSYNC.RECONVERGENT B0 ;  /* 0x0000000000007941 */ /* 0x000fea0003800200 */
.L_x_106:
[----:B------:R-:W-:Y:S01]  /*68c0*/  BAR.SYNC.DEFER_BLOCKING 0x1, 0x80 ;  /* 0x0042000000007b1d */ /* 0x000fe20000010000 */
[----:B------:R-:W-:Y:S01]  /*68d0*/  ISETP.NE.AND P1, PT, R58, RZ, PT ;  /* 0x000000ff3a00720c */ /* 0x000fe20003f25270 */
[----:B------:R-:W-:Y:S01]  /*68e0*/  UISETP.NE.AND UP0, UPT, UR47, URZ, UPT ;  /* 0x000000ff2f00728c */ /* 0x000fe2000bf05270 */
[----:B------:R-:W-:Y:S11]  /*68f0*/  LEA R4, R61, UR44, 0x3 ;  /* 0x0000002c3d047c11 */ /* 0x000ff6000f8e18ff */
[----:B------:R-:W-:Y:S01]  /*6900*/  @P1 SHF.L.U32 R3, R55, 0x1f, RZ ;  /* 0x0000001f37031819 */ /* 0x000fe200000006ff */
[----:B------:R-:W-:Y:S06]  /*6910*/  BRA.U !UP0, `(.L_x_108) ;  /* 0x0000000108247547 */ /* 0x000fec000b800000 */
[----:B------:R-:W3:Y:S01]  /*6920*/  S2R R0, SR_CgaCtaId ;  /* 0x0000000000007919 */ /* 0x000ee20000008800 */
[----:B------:R-:W-:Y:S01]  /*6930*/  IMAD.U32 R2, RZ, RZ, UR46 ;  /* 0x0000002eff027e24 */ /* 0x000fe2000f8e00ff */
[----:B------:R-:W-:Y:S04]  /*6940*/  UIADD3 UR4, UPT, UPT, UR46, 0x1, URZ ;  /* 0x000000012e047890 */ /* 0x000fe8000fffe0ff */
[----:B------:R-:W-:Y:S01]  /*6950*/  @P1 LEA R2, R2, UR44, 0x3 ;  /* 0x0000002c02021c11 */ /* 0x000fe2000f8e18ff */
[----:B------:R-:W-:Y:S04]  /*6960*/  UISETP.NE.AND UP0, UPT, UR4, 0x4, UPT ;  /* 0x000000040400788c */ /* 0x000fe8000bf05270 */
[----:B------:R-:W-:Y:S01]  /*6970*/  @P1 VIADD R2, R2, 0x70 ;  /* 0x0000007002021836 */ /* 0x000fe20000000000 */
[----:B------:R-:W-:Y:S04]  /*6980*/  USEL UR46, UR4, URZ, UP0 ;  /* 0x000000ff042e7287 */ /* 0x000fe80008000000 */
[----:B---3--:R-:W-:Y:S04]  /*6990*/  @P1 PRMT R0, R0, 0x654, R2 ;  /* 0x0000065400001816 */ /* 0x008fe80000000002 */
[----:B------:R3:W-:Y:S04]  /*69a0*/  @P1 SYNCS.ARRIVE.TRANS64.RED.A1T0 RZ, [R0+URZ], RZ ;  /* 0x000000ff00ff19a7 */ /* 0x0007e800081004ff */
.L_x_108:
[----:B------:R-:W4:Y:S01]  /*69b0*/  @P1 SYNCS.PHASECHK.TRANS64.TRYWAIT P0, [R4+URZ+0x50], R3 ;  /* 0x00005003040015a7 */ /* 0x000f2200080011ff */
[----:B------:R-:W-:Y:S01]  /*69c0*/  BSSY B1, `(.L_x_109) ;  /* 0x0000013000017945 */ /* 0x000fe20003800000 */
[----:B----4-:R-:W-:Y:S03]  /*69d0*/  @P1 SEL R63, RZ, 0x1, !P0 ;  /* 0x00000001ff3f1807 */ /* 0x010fe60004000000 */
[----:B------:R-:W-:Y:S05]  /*69e0*/  @!P1 BRA `(.L_x_110) ;  /* 0x0000000000409947 */ /* 0x000fea0003800000 */
[----:B------:R-:W-:Y:S01]  /*69f0*/  ISETP.NE.AND P1, PT, R64, RZ, PT ;  /* 0x000000ff4000720c */ /* 0x000fe20003f25270 */
[----:B------:R-:W-:Y:S01]  /*6a00*/  BSSY B0, `(.L_x_111) ;  /* 0x0000009000007945 */ /* 0x000fe20003800000 */
[----:B------:R-:W-:Y:S11]  /*6a10*/  ISETP.NE.AND P0, PT, R63, RZ, PT ;  /* 0x000000ff3f00720c */ /* 0x000ff60003f05270 */
[----:B------:R-:W-:Y:S05]  /*6a20*/  @P1 IMAD R3, R61, 0x1000, R62 ;  /* 0x000010003d031824 */ /* 0x000fea00078e023e */
[----:B------:R-:W-:Y:S05]  /*6a30*/  @P1 IADD3 R2, PT, PT, R3, UR44, RZ ;  /* 0x0000002c03021c10 */ /* 0x000fea000fffe0ff */
[----:B------:R-:W-:Y:S01]  /*6a40*/  @P1 IMAD.IADD R2, R56, 0x1, R2 ;  /* 0x0000000138021824 */ /* 0x000fe200078e0202 */
[----:B------:R-:W-:Y:S06]  /*6a50*/  @P0 BRA `(.L_x_112) ;  /* 0x00000000000c0947 */ /* 0x000fec0003800000 */
[----:B---3--:R-:W-:Y:S04]  /*6a60*/  SHF.L.U32 R0, R55, 0x1f, RZ ;  /* 0x0000001f37007819 */ /* 0x008fe800000006ff */
[----:B------:R-:W3:Y:S02]  /*6a70*/  SYNCS.PHASECHK.TRANS64.TRYWAIT P0, [R4+URZ+0x50], R0 ;  /* 0x00005000040075a7 */ /* 0x000ee400080011ff */
[----:B---3--:R-:W-:Y:S05]  /*6a80*/  @!P0 BRA `(.L_x_113) ;  /* 0x0000002400c08947 */ /* 0x008fea0003800000 */
.L_x_112:
[----:B------:R-:W-:Y:S05]  /*6a90*/  BSYNC B0 ;  /* 0x0000000000007941 */ /* 0x000fea0003800000 */
.L_x_111:
[----:B------:R-:W-:Y:S02]  /*6aa0*/  ISETP.NE.AND P0, PT, R64, RZ, PT ;  /* 0x000000ff4000720c */ /* 0x000fe40003f05270 */
[----:B------:R-:W-:Y:S11]  /*6ab0*/  IADD3 R61, PT, PT, R61, 0x1, RZ ;  /* 0x000000013d3d7810 */ /* 0x000ff60007ffe0ff */
[----:B------:R-:W-:Y:S05]  /*6ac0*/  @P0 WARPSYNC.ALL ;  /* 0x0000000000000948 */ /* 0x000fea0003800000 */
[----:B------:R4:W1:Y:S04]  /*6ad0*/  @P0 LDSM.16.M88.4 R28, [R3+UR44+0x200] ;  /* 0x0002002c031c083b */ /* 0x0008680008000200 */
[----:B------:R4:W1:Y:S02]  /*6ae0*/  @P0 LDSM.16.M88.4 R36, [R2+0x200] ;  /* 0x000200000224083b */ /* 0x0008640000000200 */
.L_x_110:
[----:B------:R-:W-:Y:S05]  /*6af0*/  BSYNC B1 ;  /* 0x0000000000017941 */ /* 0x000fea0003800000 */
.L_x_109:
[----:B---3--:R-:W-:Y:S05]  /*6b00*/  VIADD R0, R25, 0x20 ;  /* 0x0000002019007836 */ /* 0x008fea0000000000 */
[----:B------:R-:W-:Y:S04]  /*6b10*/  SHF.R.U32.HI R0, RZ, 0x15, R0 ;  /* 0x00000015ff007819 */ /* 0x000fe80000011600 */
[----:B------:R-:W-:Y:S11]  /*6b20*/  LOP3.LUT P0, RZ, R0, 0x3, R46, 0x48, !PT ;  /* 0x0000000300ff7812 */ /* 0x000ff6000780482e */
[----:B------:R-:W-:Y:S02]  /*6b30*/  @!UPT UIADD3 URZ, UPT, UPT, URZ, URZ, URZ ;  /* 0x000000fffffff290 */ /* 0x000fe4000fffe0ff */
[----:B------:R-:W-:Y:S05]  /*6b40*/  @!P0 BRA `(.L_x_114) ;  /* 0x0000000000408947 */ /* 0x000fea0003800000 */
[----:B------:R-:W3:Y:S01]  /*6b50*/  LDCU.64 UR8, c[0x4][0x70] ;  /* 0x01000e00ff0877ac */ /* 0x000ee20008000a00 */
[----:B----4-:R-:W-:Y:S01]  /*6b60*/  MOV R3, 0x0 ;  /* 0x0000000000037802 */ /* 0x010fe20000000f00 */
[----:B------:R-:W-:Y:S02]  /*6b70*/  HFMA2 R12, -RZ, RZ, 0, 5.9604644775390625e-08 ;  /* 0x00000001ff0c7431 */ /* 0x000fe400000001ff */
[----:B-1----:R-:W-:Y:S02]  /*6b80*/  IMAD.MOV.U32 R8, RZ, RZ, 0x192 ;  /* 0x00000192ff087424 */ /* 0x002fe400078e00ff */
[----:B------:R-:W-:Y:S01]  /*6b90*/  IMAD.MOV.U32 R13, RZ, RZ, RZ ;  /* 0x000000ffff0d7224 */ /* 0x000fe200078e00ff */
[----:B------:R-:W1:Y:S01]  /*6ba0*/  LDCU.64 UR6, c[0x4][0x78] ;  /* 0x01000f00ff0677ac */ /* 0x000e620008000a00 */
[----:B------:R-:W4:Y:S01]  /*6bb0*/  LDC.64 R2, c[0x4][R3] ;  /* 0x0100000003027b82 */ /* 0x000f220000000a00 */
[----:B------:R-:W5:Y:S01]  /*6bc0*/  LDCU.64 UR4, c[0x4][0x10] ;  /* 0x01000200ff0477ac */ /* 0x000f620008000a00 */
[----:B---3--:R-:W-:Y:S01]  /*6bd0*/  MOV R5, UR9 ;  /* 0x0000000900057c02 */ /* 0x008fe20008000f00 */
[----:B------:R-:W-:Y:S01]  /*6be0*/  IMAD.U32 R4, RZ, RZ, UR8 ;  /* 0x00000008ff047e24 */ /* 0x000fe2000f8e00ff */
[----:B-1----:R-:W-:Y:S01]  /*6bf0*/  MOV R7, UR7 ;  /* 0x0000000700077c02 */ /* 0x002fe20008000f00 */
[----:B------:R-:W-:Y:S01]  /*6c00*/  IMAD.U32 R6, RZ, RZ, UR6 ;  /* 0x00000006ff067e24 */ /* 0x000fe2000f8e00ff */
[----:B-----5:R-:W-:Y:S01]  /*6c10*/  MOV R11, UR5 ;  /* 0x00000005000b7c02 */ /* 0x020fe20008000f00 */
[----:B------:R-:W-:Y:S02]  /*6c20*/  IMAD.U32 R10, RZ, RZ, UR4 ;  /* 0x00000004ff0a7e24 */ /* 0x000fe4000f8e00ff */
[----:B------:R-:W-:Y:S07]  /*6c30*/  LEPC R20, `(.L_x_114) ;  /* 0x000000001014794e */ /* 0x000fee0000000000 */
[----:B--2-4-:R-:W-:Y:S05]  /*6c40*/  CALL.ABS.NOINC R2 ;  /* 0x0000000002007343 */ /* 0x014fea0003c00000 */
.L_x_114:
[----:B------:R-:W-:Y:S01]  /*6c50*/  ISETP.NE.AND P6, PT, R58, RZ, PT ;  /* 0x000000ff3a00720c */ /* 0x000fe20003fc5270 */
[----:B------:R-:W-:Y:S05]  /*6c60*/  WARPSYNC.ALL ;  /* 0x0000000000007948 */ /* 0x000fea0003800000 */
[----:B------:R-:W-:Y:S01]  /*6c70*/  R2UR UR4, R25 ;  /* 0x00000000190472ca */ /* 0x000fe200000e0000 */
[--C-:B-1--4-:R-:W-:Y:S01]  /*6c80*/  HADD2.F32 R3, -RZ, R28.reuse.H0_H0 ;  /* 0x2000001cff037230 */ /* 0x112fe20000004100 */
[----:B------:R-:W1:Y:S01]  /*6c90*/  S2R R65, SR_CgaCtaId ;  /* 0x0000000000417919 */ /* 0x000e620000008800 */
[--C-:B------:R-:W-:Y:S01]  /*6ca0*/  HADD2.F32 R20, -RZ, R29.reuse.H0_H0 ;  /* 0x2000001dff147230 */ /* 0x100fe20000004100 */
[----:B------:R-:W-:Y:S01]  /*6cb0*/  ISETP.NE.AND P0, PT, R57, RZ, PT ;  /* 0x000000ff3900720c */ /* 0x000fe20003f05270 */
[----:B------:R-:W-:Y:S01]  /*6cc0*/  HADD2.F32 R21, -RZ, R29.H1_H1 ;  /* 0x3000001dff157230 */ /* 0x000fe20000004100 */
[----:B------:R-:W-:Y:S07]  /*6cd0*/  BSSY.RECONVERGENT B0, `(.L_x_115) ;  /* 0x0000051000007945 */ /* 0x000fee0003800200 */
[----:B------:R-:W3:Y:S02]  /*6ce0*/  LDTM.16dp256bit.x4 R4, tmem[UR4+0x20] ;  /* 0x00002004000479ee */ /* 0x000ee40008120000 */
[C---:B---3--:R-:W-:Y:S01]  /*6cf0*/  FMUL R0, R24.reuse, R4 ;  /* 0x0000000418007220 */ /* 0x048fe20000400000 */
[----:B------:R-:W-:Y:S02]  /*6d00*/  HADD2.F32 R4, -RZ, R28.H1_H1 ;  /* 0x3000001cff047230 */ /* 0x000fe40000004100 */
[C---:B------:R-:W-:Y:S01]  /*6d10*/  FMUL R2, R24.reuse, R5 ;  /* 0x0000000518027220 */ /* 0x040fe20000400000 */
[C---:B------:R-:W-:Y:S01]  /*6d20*/  FMUL R7, R24.reuse, R7 ;  /* 0x0000000718077220 */ /* 0x040fe20000400000 */
[C---:B------:R-:W-:Y:S01]  /*6d30*/  FFMA R0, R27.reuse, R3, R0 ;  /* 0x000000031b007223 */ /* 0x040fe20000000000 */
[C---:B------:R-:W-:Y:S01]  /*6d40*/  FMUL R3, R24.reuse, R6 ;  /* 0x0000000618037220 */ /* 0x040fe20000400000 */
[C---:B------:R-:W-:Y:S01]  /*6d50*/  FFMA R2, R27.reuse, R4, R2 ;  /* 0x000000041b027223 */ /* 0x040fe20000000002 */
[C---:B------:R-:W-:Y:S01]  /*6d60*/  FMUL R4, R24.reuse, R8 ;  /* 0x0000000818047220 */ /* 0x040fe20000400000 */
[----:B------:R-:W-:Y:S01]  /*6d70*/  FMUL R8, R24, R12 ;  /* 0x0000000c18087220 */ /* 0x000fe20000400000 */
[C---:B------:R-:W-:Y:S01]  /*6d80*/  FFMA R3, R27.reuse, R20, R3 ;  /* 0x000000141b037223 */ /* 0x040fe20000000003 */
[----:B------:R-:W-:Y:S01]  /*6d90*/  FFMA R7, R27, R21, R7 ;  /* 0x000000151b077223 */ /* 0x000fe20000000007 */
[----:B------:R-:W-:Y:S01]  /*6da0*/  F2FP.F16.F32.PACK_AB R32, R2, R0 ;  /* 0x000000000220723e */ /* 0x000fe200000000ff */
[C---:B------:R-:W-:Y:S01]  /*6db0*/  FMUL R12, R24.reuse, R16 ;  /* 0x00000010180c7220 */ /* 0x040fe20000400000 */
[--C-:B------:R-:W-:Y:S02]  /*6dc0*/  HADD2.F32 R16, -RZ, R30.reuse.H0_H0 ;  /* 0x2000001eff107230 */ /* 0x100fe40000004100 */
[C---:B------:R-:W-:Y:S01]  /*6dd0*/  FMUL R5, R24.reuse, R9 ;  /* 0x0000000918057220 */ /* 0x040fe20000400000 */
[----:B------:R-:W-:Y:S01]  /*6de0*/  F2FP.F16.F32.PACK_AB R33, R7, R3 ;  /* 0x000000030721723e */ /* 0x000fe200000000ff */
[----:B------:R-:W-:Y:S02]  /*6df0*/  HADD2.F32 R0, -RZ, R30.H1_H1 ;  /* 0x3000001eff007230 */ /* 0x000fe40000004100 */
[C---:B------:R-:W-:Y:S01]  /*6e00*/  FMUL R6, R24.reuse, R10 ;  /* 0x0000000a18067220 */ /* 0x040fe20000400000 */
[--C-:B------:R-:W-:Y:S02]  /*6e10*/  HADD2.F32 R2, -RZ, R31.reuse.H0_H0 ;  /* 0x2000001fff027230 */ /* 0x100fe40000004100 */
[C---:B------:R-:W-:Y:S01]  /*6e20*/  FMUL R11, R24.reuse, R11 ;  /* 0x0000000b180b7220 */ /* 0x040fe20000400000 */
[----:B------:R-:W-:Y:S02]  /*6e30*/  HADD2.F32 R3, -RZ, R31.H1_H1 ;  /* 0x3000001fff037230 */ /* 0x000fe40000004100 */
[C---:B------:R-:W-:Y:S01]  /*6e40*/  FFMA R4, R27.reuse, R16, R4 ;  /* 0x000000101b047223 */ /* 0x040fe20000000004 */
[C---:B------:R-:W-:Y:S01]  /*6e50*/  FFMA R5, R27.reuse, R0, R5 ;  /* 0x000000001b057223 */ /* 0x040fe20000000005 */
[C---:B------:R-:W-:Y:S01]  /*6e60*/  FFMA R6, R27.reuse, R2, R6 ;  /* 0x000000021b067223 */ /* 0x040fe20000000006 */
[--C-:B------:R-:W-:Y:S02]  /*6e70*/  HADD2.F32 R0, -RZ, R36.reuse.H0_H0 ;  /* 0x20000024ff007230 */ /* 0x100fe40000004100 */
[----:B------:R-:W-:Y:S01]  /*6e80*/  FFMA R11, R27, R3, R11 ;  /* 0x000000031b0b7223 */ /* 0x000fe2000000000b */
[----:B------:R-:W-:Y:S01]  /*6e90*/  HADD2.F32 R2, -RZ, R36.H1_H1 ;  /* 0x30000024ff027230 */ /* 0x000fe20000004100 */
[----:B------:R-:W-:Y:S01]  /*6ea0*/  F2FP.F16.F32.PACK_AB R34, R5, R4 ;  /* 0x000000040522723e */ /* 0x000fe200000000ff */
[C---:B------:R-:W-:Y:S01]  /*6eb0*/  FMUL R9, R24.reuse, R13 ;  /* 0x0000000d18097220 */ /* 0x040fe20000400000 */
[--C-:B------:R-:W-:Y:S01]  /*6ec0*/  HADD2.F32 R3, -RZ, R37.reuse.H0_H0 ;  /* 0x20000025ff037230 */ /* 0x100fe20000004100 */
[----:B------:R-:W-:Y:S01]  /*6ed0*/  F2FP.F16.F32.PACK_AB R35, R11, R6 ;  /* 0x000000060b23723e */ /* 0x000fe200000000ff */
[C---:B------:R-:W-:Y:S01]  /*6ee0*/  FMUL R10, R24.reuse, R14 ;  /* 0x0000000e180a7220 */ /* 0x040fe20000400000 */
[C---:B------:R-:W-:Y:S01]  /*6ef0*/  FFMA R8, R27.reuse, R0, R8 ;  /* 0x000000001b087223 */ /* 0x040fe20000000008 */
[C---:B------:R-:W-:Y:S01]  /*6f00*/  FFMA R9, R27.reuse, R2, R9 ;  /* 0x000000021b097223 */ /* 0x040fe20000000009 */
[----:B------:R-:W-:Y:S01]  /*6f10*/  HADD2.F32 R0, -RZ, R37.H1_H1 ;  /* 0x30000025ff007230 */ /* 0x000fe20000004100 */
[----:B------:R3:W-:Y:S01]  /*6f20*/  STSM.16.M88.4 [R60+0x1200], R32 ;  /* 0x001200203c007844 */ /* 0x0007e20000000200 */
[----:B------:R-:W-:Y:S01]  /*6f30*/  FFMA R10, R27, R3, R10 ;  /* 0x000000031b0a7223 */ /* 0x000fe2000000000a */
[C---:B------:R-:W-:Y:S01]  /*6f40*/  FMUL R15, R24.reuse, R15 ;  /* 0x0000000f180f7220 */ /* 0x040fe20000400000 */
[----:B------:R-:W-:Y:S01]  /*6f50*/  F2FP.F16.F32.PACK_AB R8, R9, R8 ;  /* 0x000000080908723e */ /* 0x000fe200000000ff */
[--C-:B------:R-:W-:Y:S02]  /*6f60*/  HADD2.F32 R2, -RZ, R38.reuse.H0_H0 ;  /* 0x20000026ff027230 */ /* 0x100fe40000004100 */
[C---:B------:R-:W-:Y:S01]  /*6f70*/  FMUL R13, R24.reuse, R17 ;  /* 0x00000011180d7220 */ /* 0x040fe20000400000 */
[----:B------:R-:W-:Y:S02]  /*6f80*/  HADD2.F32 R3, -RZ, R38.H1_H1 ;  /* 0x30000026ff037230 */ /* 0x000fe40000004100 */
[C---:B------:R-:W-:Y:S01]  /*6f90*/  FMUL R14, R24.reuse, R18 ;  /* 0x00000012180e7220 */ /* 0x040fe20000400000 */
[--C-:B------:R-:W-:Y:S02]  /*6fa0*/  HADD2.F32 R4, -RZ, R39.reuse.H0_H0 ;  /* 0x20000027ff047230 */ /* 0x100fe40000004100 */
[C---:B------:R-:W-:Y:S01]  /*6fb0*/  FFMA R15, R27.reuse, R0, R15 ;  /* 0x000000001b0f7223 */ /* 0x040fe2000000000f */
[----:B------:R-:W-:Y:S01]  /*6fc0*/  MOV R0, UR46 ;  /* 0x0000002e00007c02 */ /* 0x000fe20008000f00 */
[----:B------:R-:W-:Y:S02]  /*6fd0*/  HADD2.F32 R5, -RZ, R39.H1_H1 ;  /* 0x30000027ff057230 */ /* 0x000fe40000004100 */
[----:B------:R-:W-:Y:S01]  /*6fe0*/  FMUL R19, R24, R19 ;  /* 0x0000001318137220 */ /* 0x000fe20000400000 */
[C---:B------:R-:W-:Y:S01]  /*6ff0*/  FFMA R12, R27.reuse, R2, R12 ;  /* 0x000000021b0c7223 */ /* 0x040fe2000000000c */
[C---:B------:R-:W-:Y:S01]  /*7000*/  FFMA R13, R27.reuse, R3, R13 ;  /* 0x000000031b0d7223 */ /* 0x040fe2000000000d */
[C---:B------:R-:W-:Y:S01]  /*7010*/  FFMA R14, R27.reuse, R4, R14 ;  /* 0x000000041b0e7223 */ /* 0x040fe2000000000e */
[----:B------:R-:W-:Y:S01]  /*7020*/  FFMA R19, R27, R5, R19 ;  /* 0x000000051b137223 */ /* 0x000fe20000000013 */
[----:B------:R-:W-:Y:S02]  /*7030*/  F2FP.F16.F32.PACK_AB R9, R15, R10 ;  /* 0x0000000a0f09723e */ /* 0x000fe400000000ff */
[----:B------:R-:W-:Y:S02]  /*7040*/  F2FP.F16.F32.PACK_AB R10, R13, R12 ;  /* 0x0000000c0d0a723e */ /* 0x000fe400000000ff */
[----:B------:R-:W-:Y:S02]  /*7050*/  F2FP.F16.F32.PACK_AB R11, R19, R14 ;  /* 0x0000000e130b723e */ /* 0x000fe400000000ff */
[----:B------:R-:W-:Y:S02]  /*7060*/  @P6 LEA R0, R0, UR44, 0x3 ;  /* 0x0000002c00006c11 */ /* 0x000fe4000f8e18ff */
[----:B------:R-:W-:Y:S01]  /*7070*/  LEA R2, R61, UR44, 0x3 ;  /* 0x0000002c3d027c11 */ /* 0x000fe2000f8e18ff */
[----:B------:R3:W-:Y:S01]  /*7080*/  STSM.16.M88.4 [R59+0x1200], R8 ;  /* 0x001200083b007844 */ /* 0x0007e20000000200 */
[----:B------:R-:W-:Y:S02]  /*7090*/  @P6 IADD3 R0, PT, PT, R0, 0x70, RZ ;  /* 0x0000007000006810 */ /* 0x000fe40007ffe0ff */
[----:B------:R-:W-:Y:S01]  /*70a0*/  @P6 SHF.L.U32 R3, R55, 0x1f, RZ ;  /* 0x0000001f37036819 */ /* 0x000fe200000006ff */
[----:B------:R-:W-:Y:S01]  /*70b0*/  @!PT LDS RZ, [RZ] ;  /* 0x00000000fffff984 */ /* 0x000fe20000000800 */
[----:B------:R-:W-:Y:S01]  /*70c0*/  @!PT LDS RZ, [RZ] ;  /* 0x00000000fffff984 */ /* 0x000fe20000000800 */
[----:B------:R-:W-:Y:S01]  /*70d0*/  @!PT LDS RZ, [RZ] ;  /* 0x00000000fffff984 */ /* 0x000fe20000000800 */
[----:B------:R-:W-:Y:S01]  /*70e0*/  @!PT LDS RZ, [RZ] ;  /* 0x00000000fffff984 */ /* 0x000fe20000000800 */
[----:B------:R4:W-:Y:S06]  /*70f0*/  MEMBAR.ALL.CTA ;  /* 0x0000000000007992 */ /* 0x0009ec0000008000 */
[----:B----4-:R-:W4:Y:S01]  /*7100*/  FENCE.VIEW.ASYNC.S ;  /* 0x00000000000073c6 */ /* 0x010f220000000000 */
[----:B-1----:R-:W-:Y:S01]  /*7110*/  @P6 PRMT R0, R65, 0x654, R0 ;  /* 0x0000065441006816 */ /* 0x002fe20000000000 */
[----:B----4-:R-:W-:Y:S06]  /*7120*/  BAR.SYNC.DEFER_BLOCKING 0x1, 0x80 ;  /* 0x0042000000007b1d */ /* 0x010fec0000010000 */
[----:B------:R-:W-:Y:S05]  /*7130*/  @P0 BRA `(.L_x_116) ;  /* 0x0000000000280947 */ /* 0x000fea0003800000 */
[----:B------:R-:W1:Y:S01]  /*7140*/  LDCU.64 UR6, c[0x0][0x348] ;  /* 0x00006900ff0677ac */ /* 0x000e620008000a00 */
[----:B------:R-:W-:Y:S02]  /*7150*/  UIADD3 UR9, UPT, UPT, UR49, 0x20, URZ ;  /* 0x0000002031097890 */ /* 0x000fe4000fffe0ff */
[----:B------:R-:W-:Y:S01]  /*7160*/  UIADD3 UR8, UPT, UPT, UR44, 0x1200, URZ ;  /* 0x000012002c087890 */ /* 0x000fe2000fffe0ff */
[----:B------:R-:W-:Y:S01]  /*7170*/  UMOV UR10, UR50 ;  /* 0x00000032000a7c82 */ /* 0x000fe20008000000 */
[----:B------:R-:W-:Y:S01]  /*7180*/  UMOV UR11, UR36 ;  /* 0x00000024000b7c82 */ /* 0x000fe20008000000 */
[----:B-1----:R-:W-:Y:S04]  /*7190*/  UIADD3 UR4, UP0, UPT, UR6, 0x680, URZ ;  /* 0x0000068006047890 */ /* 0x002fe8000ff1e0ff */
[----:B------:R-:W-:Y:S09]  /*71a0*/  UIADD3.X UR5, UPT, UPT, URZ, UR7, URZ, UP0, !UPT ;  /* 0x00000007ff057290 */ /* 0x000ff200087fe4ff */
[----:B------:R1:W-:Y:S01]  /*71b0*/  UTMASTG.3D [UR8], [UR4] ;  /* 0x00000008040073b5 */ /* 0x0003e20008010000 */
[----:B------:R0:W-:Y:S01]  /*71c0*/  UTMACMDFLUSH ;  /* 0x00000000000079b7 */ /* 0x0001e20000000000 */
[----:B-1----:R-:W-:Y:S04]  /*71d0*/  DEPBAR.LE SB0, 0x1 ;  /* 0x000080400000791a */ /* 0x002fe80000000000 */
.L_x_116:
[----:B------:R-:W-:Y:S05]  /*71e0*/  BSYNC.RECONVERGENT B0 ;  /* 0x0000000000007941 */ /* 0x000fea0003800200 */
.L_x_115:
[----:B------:R-:W-:Y:S01]  /*71f0*/  BAR.SYNC.DEFER_BLOCKING 0x1, 0x80 ;  /* 0x0042000000007b1d */ /* 0x000fe20000010000 */
[----:B------:R-:W-:Y:S04]  /*7200*/  UIADD3 UR4, UPT, UPT, UR46, 0x1, URZ ;  /* 0x000000012e047890 */ /* 0x000fe8000fffe0ff */
[----:B------:R-:W-:Y:S04]  /*7210*/  UISETP.NE.AND UP0, UPT, UR4, 0x4, UPT ;  /* 0x000000040400788c */ /* 0x000fe8000bf05270 */
[----:B------:R-:W-:Y:S01]  /*7220*/  USEL UR45, UR4, URZ, UP0 ;  /* 0x000000ff042d7287 */ /* 0x000fe20008000000 */
[----:B------:R1:W-:Y:S01]  /*7230*/  @P6 SYNCS.ARRIVE.TRANS64.RED.A1T0 RZ, [R0+URZ], RZ ;  /* 0x000000ff00ff69a7 */ /* 0x0003e200081004ff */
[----:B------:R-:W-:Y:S01]  /*7240*/  BSSY B1, `(.L_x_117) ;  /* 0x0000014000017945 */ /* 0x000fe20003800000 */
[----:B------:R-:W4:Y:S02]  /*7250*/  @P6 SYNCS.PHASECHK.TRANS64.TRYWAIT P0, [R2+URZ+0x50], R3 ;  /* 0x00005003020065a7 */ /* 0x000f2400080011ff */
[----:B----4-:R-:W-:Y:S01]  /*7260*/  @P6 SEL R63, RZ, 0x1, !P0 ;  /* 0x00000001ff3f6807 */ /* 0x010fe20004000000 */
[----:B-1----:R-:W-:Y:S06]  /*7270*/  @!P6 BRA `(.L_x_118) ;  /* 0x000000000040e947 */ /* 0x002fec0003800000 */
[----:B------:R-:W-:Y:S01]  /*7280*/  ISETP.NE.AND P1, PT, R64, RZ, PT ;  /* 0x000000ff4000720c */ /* 0x000fe20003f25270 */
[----:B------:R-:W-:Y:S01]  /*7290*/  BSSY B0, `(.L_x_119) ;  /* 0x0000009000007945 */ /* 0x000fe20003800000 */
[----:B------:R-:W-:Y:S11]  /*72a0*/  ISETP.NE.AND P0, PT, R63, RZ, PT ;  /* 0x000000ff3f00720c */ /* 0x000ff60003f05270 */
[----:B------:R-:W-:Y:S05]  /*72b0*/  @P1 IMAD R3, R61, 0x1000, R62 ;  /* 0x000010003d031824 */ /* 0x000fea00078e023e */
[----:B------:R-:W-:Y:S05]  /*72c0*/  @P1 IADD3 R0, PT, PT, R3, UR44, RZ ;  /* 0x0000002c03001c10 */ /* 0x000fea000fffe0ff */
[----:B------:R-:W-:Y:S01]  /*72d0*/  @P1 IMAD.IADD R0, R56, 0x1, R0 ;  /* 0x0000000138001824 */ /* 0x000fe200078e0200 */
[----:B------:R-:W-:Y:S06]  /*72e0*/  @P0 BRA `(.L_x_120) ;  /* 0x00000000000c0947 */ /* 0x000fec0003800000 */
[----:B------:R-:W-:Y:S04]  /*72f0*/  SHF.L.U32 R4, R55, 0x1f, RZ ;  /* 0x0000001f37047819 */ /* 0x000fe800000006ff */
[----:B------:R-:W1:Y:S02]  /*7300*/  SYNCS.PHASECHK.TRANS64.TRYWAIT P0, [R2+URZ+0x50], R4 ;  /* 0x00005004020075a7 */ /* 0x000e6400080011ff */
[----:B-1----:R-:W-:Y:S05]  /*7310*/  @!P0 BRA `(.L_x_121) ;  /* 0x0000001c00b08947 */ /* 0x002fea0003800000 */
.L_x_120:
[----:B------:R-:W-:Y:S05]  /*7320*/  BSYNC B0 ;  /* 0x0000000000007941 */ /* 0x000fea0003800000 */
.L_x_119:
[----:B------:R-:W-:Y:S02]  /*7330*/  ISETP.NE.AND P0, PT, R64, RZ, PT ;  /* 0x000000ff4000720c */ /* 0x000fe40003f05270 */
[----:B------:R-:W-:Y:S11]  /*7340*/  IADD3 R61, PT, PT, R61, 0x1, RZ ;  /* 0x000000013d3d7810 */ /* 0x000ff60007ffe0ff */
[----:B------:R-:W-:Y:S05]  /*7350*/  @P0 WARPSYNC.ALL ;  /* 0x0000000000000948 */ /* 0x000fea0003800000 */
[----:B------:R4:W1:Y:S04]  /*7360*/  @P0 LDSM.16.M88.4 R28, [R3+UR44+0x200] ;  /* 0x0002002c031c083b */ /* 0x0008680008000200 */
[----:B------:R4:W1:Y:S02]  /*7370*/  @P0 LDSM.16.M88.4 R36, [R0+0x200] ;  /* 0x000200000024083b */ /* 0x0008640000000200 */
.L_x_118:
[----:B------:R-:W-:Y:S05]  /*7380*/  BSYNC B1 ;  /* 0x0000000000017941 */ /* 0x000fea0003800000 */
.L_x_117:
[----:B----4-:R-:W-:Y:S05]  /*7390*/  VIADD R0, R25, 0x40 ;  /* 0x0000004019007836 */ /* 0x010fea0000000000 */
[----:B------:R-:W-:Y:S04]  /*73a0*/  SHF.R.U32.HI R0, RZ, 0x15, R0 ;  /* 0x00000015ff007819 */ /* 0x000fe80000011600 */
[----:B------:R-:W-:Y:S11]  /*73b0*/  LOP3.LUT P0, RZ, R0, 0x3, R46, 0x48, !PT ;  /* 0x0000000300ff7812 */ /* 0x000ff6000780482e */
[----:B------:R-:W-:Y:S02]  /*73c0*/  @!UPT UIADD3 URZ, UPT, UPT, URZ, URZ, URZ ;  /* 0x000000fffffff290 */ /* 0x000fe4000fffe0ff */
[----:B------:R-:W-:Y:S05]  /*73d0*/  @!P0 BRA `(.L_x_122) ;  /* 0x0000000000408947 */ /* 0x000fea0003800000 */
[----:B------:R-:W4:Y:S01]  /*73e0*/  LDCU.64 UR8, c[0x4][0x70] ;  /* 0x01000e00ff0877ac */ /* 0x000f220008000a00 */
[----:B------:R-:W-:Y:S01]  /*73f0*/  MOV R3, 0x0 ;  /* 0x0000000000037802 */ /* 0x000fe20000000f00 */
[----:B------:R-:W-:Y:S02]  /*7400*/  HFMA2 R12, -RZ, RZ, 0, 5.9604644775390625e-08 ;  /* 0x00000001ff0c7431 */ /* 0x000fe400000001ff */
[----:B---3--:R-:W-:Y:S02]  /*7410*/  IMAD.MOV.U32 R8, RZ, RZ, 0x192 ;  /* 0x00000192ff087424 */ /* 0x008fe400078e00ff */
[----:B------:R-:W-:Y:S01]  /*7420*/  IMAD.MOV.U32 R13, RZ, RZ, RZ ;  /* 0x000000ffff0d7224 */ /* 0x000fe200078e00ff */
[----:B------:R-:W3:Y:S01]  /*7430*/  LDCU.64 UR6, c[0x4][0x78] ;  /* 0x01000f00ff0677ac */ /* 0x000ee20008000a00 */
[----:B-1----:R-:W1:Y:S01]  /*7440*/  LDC.64 R2, c[0x4][R3] ;  /* 0x0100000003027b82 */ /* 0x002e620000000a00 */
[----:B------:R-:W5:Y:S01]  /*7450*/  LDCU.64 UR4, c[0x4][0x10] ;  /* 0x01000200ff0477ac */ /* 0x000f620008000a00 */
[----:B----4-:R-:W-:Y:S01]  /*7460*/  MOV R5, UR9 ;  /* 0x0000000900057c02 */ /* 0x010fe20008000f00 */
[----:B------:R-:W-:Y:S01]  /*7470*/  IMAD.U32 R4, RZ, RZ, UR8 ;  /* 0x00000008ff047e24 */ /* 0x000fe2000f8e00ff */
[----:B---3--:R-:W-:Y:S01]  /*7480*/  MOV R7, UR7 ;  /* 0x0000000700077c02 */ /* 0x008fe20008000f00 */
[----:B------:R-:W-:Y:S01]  /*7490*/  IMAD.U32 R6, RZ, RZ, UR6 ;  /* 0x00000006ff067e24 */ /* 0x000fe2000f8e00ff */
[----:B-----5:R-:W-:Y:S01]  /*74a0*/  MOV R11, UR5 ;  /* 0x00000005000b7c02 */ /* 0x020fe20008000f00 */
[----:B------:R-:W-:Y:S02]  /*74b0*/  IMAD.U32 R10, RZ, RZ, UR4 ;  /* 0x00000004ff0a7e24 */ /* 0x000fe4000f8e00ff */
[----:B------:R-:W-:Y:S07]  /*74c0*/  LEPC R20, `(.L_x_122) ;  /* 0x000000001014794e */ /* 0x000fee0000000000 */
[----:B-12---:R-:W-:Y:S05]  /*74d0*/  CALL.ABS.NOINC R2 ;  /* 0x0000000002007343 */ /* 0x006fea0003c00000 */
.L_x_122:
[----:B------:R-:W-:Y:S01]  /*74e0*/  ISETP.NE.AND P6, PT, R58, RZ, PT ;  /* 0x000000ff3a00720c */ /* 0x000fe20003fc5270 */
[----:B------:R-:W-:Y:S05]  /*74f0*/  WARPSYNC.ALL ;  /* 0x0000000000007948 */ /* 0x000fea0003800000 */
[----:B------:R-:W-:Y:S01]  /*7500*/  R2UR UR4, R25 ;  /* 0x00000000190472ca */ /* 0x000fe200000e0000 */
[--C-:B-1----:R-:W-:Y:S01]  /*7510*/  HADD2.F32 R3, -RZ, R28.reuse.H0_H0 ;  /* 0x2000001cff037230 */ /* 0x102fe20000004100 */
[----:B------:R-:W-:Y:S01]  /*7520*/  ISETP.NE.AND P0, PT, R57, RZ, PT ;  /* 0x000000ff3900720c */ /* 0x000fe20003f05270 */
[--C-:B------:R-:W-:Y:S01]  /*7530*/  HADD2.F32 R20, -RZ, R29.reuse.H0_H0 ;  /* 0x2000001dff147230 */ /* 0x100fe20000004100 */
[----:B------:R-:W-:Y:S01]  /*7540*/  BSSY.RECONVERGENT B0, `(.L_x_123) ;  /* 0x0000052000007945 */ /* 0x000fe20003800200 */
[----:B------:R-:W-:Y:S08]  /*7550*/  HADD2.F32 R21, -RZ, R29.H1_H1 ;  /* 0x3000001dff157230 */ /* 0x000ff00000004100 */
[----:B---3--:R-:W1:Y:S02]  /*7560*/  LDTM.16dp256bit.x4 R4, tmem[UR4+0x40] ;  /* 0x00004004000479ee */ /* 0x008e640008120000 */
[C---:B-1----:R-:W-:Y:S01]  /*7570*/  FMUL R0, R24.reuse, R4 ;  /* 0x0000000418007220 */ /* 0x042fe20000400000 */
[----:B------:R-:W-:Y:S02]  /*7580*/  HADD2.F32 R4, -RZ, R28.H1_H1 ;  /* 0x3000001cff047230 */ /* 0x000fe40000004100 */
[C---:B------:R-:W-:Y:S01]  /*7590*/  FMUL R2, R24.reuse, R5 ;  /* 0x0000000518027220 */ /* 0x040fe20000400000 */
[C---:B------:R-:W-:Y:S01]  /*75a0*/  FMUL R7, R24.reuse, R7 ;  /* 0x0000000718077220 */ /* 0x040fe20000400000 */
[C---:B------:R-:W-:Y:S01]  /*75b0*/  FFMA R0, R27.reuse, R3, R0 ;  /* 0x000000031b007223 */ /* 0x040fe20000000000 */
[C---:B------:R-:W-:Y:S01]  /*75c0*/  FMUL R3, R24.reuse, R6 ;  /* 0x0000000618037220 */ /* 0x040fe20000400000 */
[C---:B------:R-:W-:Y:S01]  /*75d0*/  FFMA R2, R27.reuse, R4, R2 ;  /* 0x000000041b027223 */ /* 0x040fe20000000002 */
[C---:B------:R-:W-:Y:S01]  /*75e0*/  FMUL R4, R24.reuse, R8 ;  /* 0x0000000818047220 */ /* 0x040fe20000400000 */
[C---:B------:R-:W-:Y:S01]  /*75f0*/  FMUL R8, R24.reuse, R12 ;  /* 0x0000000c18087220 */ /* 0x040fe20000400000 */
[----:B------:R-:W-:Y:S01]  /*7600*/  FMUL R12, R24, R16 ;  /* 0x00000010180c7220 */ /* 0x000fe20000400000 */
[C---:B------:R-:W-:Y:S01]  /*7610*/  FFMA R3, R27.reuse, R20, R3 ;  /* 0x000000141b037223 */ /* 0x040fe20000000003 */
[----:B------:R-:W-:Y:S01]  /*7620*/  F2FP.F16.F32.PACK_AB R32, R2, R0 ;  /* 0x000000000220723e */ /* 0x000fe200000000ff */
[--C-:B------:R-:W-:Y:S02]  /*7630*/  HADD2.F32 R16, -RZ, R30.reuse.H0_H0 ;  /* 0x2000001eff107230 */ /* 0x100fe40000004100 */
[C---:B------:R-:W-:Y:S01]  /*7640*/  FMUL R5, R24.reuse, R9 ;  /* 0x0000000918057220 */ /* 0x040fe20000400000 */
[----:B------:R-:W-:Y:S02]  /*7650*/  HADD2.F32 R0, -RZ, R30.H1_H1 ;  /* 0x3000001eff007230 */ /* 0x000fe40000004100 */
[C---:B------:R-:W-:Y:S01]  /*7660*/  FFMA R7, R27.reuse, R21, R7 ;  /* 0x000000151b077223 */ /* 0x040fe20000000007 */
[--C-:B------:R-:W-:Y:S02]  /*7670*/  HADD2.F32 R2, -RZ, R31.reuse.H0_H0 ;  /* 0x2000001fff027230 */ /* 0x100fe40000004100 */
[C---:B------:R-:W-:Y:S01]  /*7680*/  FMUL R6, R24.reuse, R10 ;  /* 0x0000000a18067220 */ /* 0x040fe20000400000 */
[C---:B------:R-:W-:Y:S01]  /*7690*/  FFMA R4, R27.reuse, R16, R4 ;  /* 0x000000101b047223 */ /* 0x040fe20000000004 */
[----:B------:R-:W-:Y:S01]  /*76a0*/  FFMA R5, R27, R0, R5 ;  /* 0x000000001b057223 */ /* 0x000fe20000000005 */
[----:B------:R-:W-:Y:S01]  /*76b0*/  F2FP.F16.F32.PACK_AB R33, R7, R3 ;  /* 0x000000030721723e */ /* 0x000fe200000000ff */
[----:B------:R-:W-:Y:S02]  /*76c0*/  HADD2.F32 R16, -RZ, R31.H1_H1 ;  /* 0x3000001fff107230 */ /* 0x000fe40000004100 */
        /* <DEDUP_REMOVED lines=9> */
[C---:B------:R-:W-:Y:S01]  /*7760*/  FFMA R8, R27.reuse, R0, R8 ;  /* 0x000000001b087223 */ /* 0x040fe20000000008 */
[C---:B------:R-:W-:Y:S01]  /*7770*/  FFMA R9, R27.reuse, R2, R9 ;  /* 0x000000021b097223 */ /* 0x040fe20000000009 */
[----:B------:R-:W-:Y:S02]  /*7780*/  HADD2.F32 R0, -RZ, R37.H1_H1 ;  /* 0x30000025ff007230 */ /* 0x000fe40000004100 */
[----:B------:R-:W-:Y:S01]  /*7790*/  FFMA R10, R27, R3, R10 ;  /* 0x000000031b0a7223 */ /* 0x000fe2000000000a */
[----:B------:R-:W-:Y:S01]  /*77a0*/  F2FP.F16.F32.PACK_AB R35, R11, R6 ;  /* 0x000000060b23723e */ /* 0x000fe200000000ff */
[C---:B------:R-:W-:Y:S01]  /*77b0*/  FMUL R15, R24.reuse, R15 ;  /* 0x0000000f180f7220 */ /* 0x040fe20000400000 */
[--C-:B------:R-:W-:Y:S02]  /*77c0*/  HADD2.F32 R2, -RZ, R38.reuse.H0_H0 ;  /* 0x20000026ff027230 */ /* 0x100fe40000004100 */
[C---:B------:R-:W-:Y:S01]  /*77d0*/  FMUL R13, R24.reuse, R17 ;  /* 0x00000011180d7220 */ /* 0x040fe20000400000 */
[----:B------:R-:W-:Y:S01]  /*77e0*/  HADD2.F32 R3, -RZ, R38.H1_H1 ;  /* 0x30000026ff037230 */ /* 0x000fe20000004100 */
[----:B------:R1:W-:Y:S01]  /*77f0*/  STSM.16.M88.4 [R60+0x2200], R32 ;  /* 0x002200203c007844 */ /* 0x0003e20000000200 */
[----:B------:R-:W-:Y:S01]  /*7800*/  F2FP.F16.F32.PACK_AB R8, R9, R8 ;  /* 0x000000080908723e */ /* 0x000fe200000000ff */
[--C-:B------:R-:W-:Y:S02]  /*7810*/  HADD2.F32 R4, -RZ, R39.reuse.H0_H0 ;  /* 0x20000027ff047230 */ /* 0x100fe40000004100 */
[C---:B------:R-:W-:Y:S01]  /*7820*/  FMUL R14, R24.reuse, R18 ;  /* 0x00000012180e7220 */ /* 0x040fe20000400000 */
[----:B------:R-:W-:Y:S02]  /*7830*/  HADD2.F32 R5, -RZ, R39.H1_H1 ;  /* 0x30000027ff057230 */ /* 0x000fe40000004100 */
[C---:B------:R-:W-:Y:S01]  /*7840*/  FFMA R15, R27.reuse, R0, R15 ;  /* 0x000000001b0f7223 */ /* 0x040fe2000000000f */
[----:B------:R-:W-:Y:S01]  /*7850*/  MOV R0, UR45 ;  /* 0x0000002d00007c02 */ /* 0x000fe20008000f00 */
        /* <DEDUP_REMOVED lines=18> */
[----:B---3--:R-:W3:Y:S01]  /*7980*/  FENCE.VIEW.ASYNC.S ;  /* 0x00000000000073c6 */ /* 0x008ee20000000000 */
[----:B------:R-:W-:Y:S01]  /*7990*/  @P6 PRMT R0, R65, 0x654, R0 ;  /* 0x0000065441006816 */ /* 0x000fe20000000000 */
[----:B---3--:R-:W-:Y:S06]  /*79a0*/  BAR.SYNC.DEFER_BLOCKING 0x1, 0x80 ;  /* 0x0042000000007b1d */ /* 0x008fec0000010000 */
[----:B------:R-:W-:Y:S05]  /*79b0*/  @P0 BRA `(.L_x_124) ;  /* 0x0000000000280947 */ /* 0x000fea0003800000 */
[----:B------:R-:W3:Y:S01]  /*79c0*/  LDCU.64 UR6, c[0x0][0x348] ;  /* 0x00006900ff0677ac */ /* 0x000ee20008000a00 */
[----:B------:R-:W-:Y:S02]  /*79d0*/  UIADD3 UR9, UPT, UPT, UR49, 0x40, URZ ;  /* 0x0000004031097890 */ /* 0x000fe4000fffe0ff */
[----:B------:R-:W-:Y:S01]  /*79e0*/  UIADD3 UR8, UPT, UPT, UR44, 0x2200, URZ ;  /* 0x000022002c087890 */ /* 0x000fe2000fffe0ff */
[----:B------:R-:W-:Y:S01]  /*79f0*/  UMOV UR10, UR50 ;  /* 0x00000032000a7c82 */ /* 0x000fe20008000000 */
[----:B------:R-:W-:Y:S01]  /*7a00*/  UMOV UR11, UR36 ;  /* 0x00000024000b7c82 */ /* 0x000fe20008000000 */
[----:B---3--:R-:W-:Y:S04]  /*7a10*/  UIADD3 UR4, UP0, UPT, UR6, 0x680, URZ ;  /* 0x0000068006047890 */ /* 0x008fe8000ff1e0ff */
[----:B------:R-:W-:Y:S09]  /*7a20*/  UIADD3.X UR5, UPT, UPT, URZ, UR7, URZ, UP0, !UPT ;  /* 0x00000007ff057290 */ /* 0x000ff200087fe4ff */
[----:B------:R3:W-:Y:S01]  /*7a30*/  UTMASTG.3D [UR8], [UR4] ;  /* 0x00000008040073b5 */ /* 0x0007e20008010000 */
[----:B------:R0:W-:Y:S01]  /*7a40*/  UTMACMDFLUSH ;  /* 0x00000000000079b7 */ /* 0x0001e20000000000 */
[----:B---3--:R-:W-:Y:S04]  /*7a50*/  DEPBAR.LE SB0, 0x1 ;  /* 0x000080400000791a */ /* 0x008fe80000000000 */
.L_x_124:
[----:B------:R-:W-:Y:S05]  /*7a60*/  BSYNC.RECONVERGENT B0 ;  /* 0x0000000000007941 */ /* 0x000fea0003800200 */
.L_x_123:
        /* <DEDUP_REMOVED lines=8> */
[----:B---3--:R-:W-:Y:S06]  /*7af0*/  @!P6 BRA `(.L_x_126) ;  /* 0x000000000040e947 */ /* 0x008fec0003800000 */
        /* <DEDUP_REMOVED lines=8> */
[----:B------:R-:W3:Y:S02]  /*7b80*/  SYNCS.PHASECHK.TRANS64.TRYWAIT P0, [R3+URZ+0x50], R0 ;  /* 0x00005000030075a7 */ /* 0x000ee400080011ff */
[----:B---3--:R-:W-:Y:S05]  /*7b90*/  @!P0 BRA `(.L_x_129) ;  /* 0x0000001400a48947 */ /* 0x008fea0003800000 */
.L_x_128:
[----:B------:R-:W-:Y:S05]  /*7ba0*/  BSYNC B0 ;  /* 0x0000000000007941 */ /* 0x000fea0003800000 */
.L_x_127:
[----:B------:R-:W-:Y:S11]  /*7bb0*/  ISETP.NE.AND P0, PT, R64, RZ, PT ;  /* 0x000000ff4000720c */ /* 0x000ff60003f05270 */
[----:B------:R-:W-:Y:S02]  /*7bc0*/  @!UPT UIADD3 URZ, UPT, UPT, URZ, URZ, URZ ;  /* 0x000000fffffff290 */ /* 0x000fe4000fffe0ff */
[----:B------:R-:W-:Y:S05]  /*7bd0*/  @P0 WARPSYNC.ALL ;  /* 0x0000000000000948 */ /* 0x000fea0003800000 */
[----:B------:R4:W1:Y:S04]  /*7be0*/  @P0 LDSM.16.M88.4 R28, [R61+UR44+0x200] ;  /* 0x0002002c3d1c083b */ /* 0x0008680008000200 */
[----:B------:R4:W1:Y:S02]  /*7bf0*/  @P0 LDSM.16.M88.4 R36, [R2+0x200] ;  /* 0x000200000224083b */ /* 0x0008640000000200 */
.L_x_126:
[----:B------:R-:W-:Y:S05]  /*7c00*/  BSYNC B1 ;  /* 0x0000000000017941 */ /* 0x000fea0003800000 */
.L_x_125:
[----:B---3--:R-:W-:Y:S05]  /*7c10*/  VIADD R0, R25, 0x60 ;  /* 0x0000006019007836 */ /* 0x008fea0000000000 */
[----:B------:R-:W-:Y:S04]  /*7c20*/  SHF.R.U32.HI R0, RZ, 0x15, R0 ;  /* 0x00000015ff007819 */ /* 0x000fe80000011600 */
[----:B------:R-:W-:Y:S11]  /*7c30*/  LOP3.LUT P0, RZ, R0, 0x3, R46, 0x48, !PT ;  /* 0x0000000300ff7812 */ /* 0x000ff6000780482e */
[----:B------:R-:W-:Y:S02]  /*7c40*/  @!UPT UIADD3 URZ, UPT, UPT, URZ, URZ, URZ ;  /* 0x000000fffffff290 */ /* 0x000fe4000fffe0ff */
[----:B------:R-:W-:Y:S05]  /*7c50*/  @!P0 BRA `(.L_x_130) ;  /* 0x0000000000408947 */ /* 0x000fea0003800000 */
[----:B------:R-:W3:Y:S01]  /*7c60*/  LDCU.64 UR8, c[0x4][0x70] ;  /* 0x01000e00ff0877ac */ /* 0x000ee20008000a00 */
[----:B------:R-:W-:Y:S01]  /*7c70*/  MOV R3, 0x0 ;  /* 0x0000000000037802 */ /* 0x000fe20000000f00 */
[----:B------:R-:W-:Y:S02]  /*7c80*/  HFMA2 R12, -RZ, RZ, 0, 5.9604644775390625e-08 ;  /* 0x00000001ff0c7431 */ /* 0x000fe400000001ff */
[----:B-1----:R-:W-:Y:S02]  /*7c90*/  IMAD.MOV.U32 R8, RZ, RZ, 0x192 ;  /* 0x00000192ff087424 */ /* 0x002fe400078e00ff */
[----:B------:R-:W-:Y:S01]  /*7ca0*/  IMAD.MOV.U32 R13, RZ, RZ, RZ ;  /* 0x000000ffff0d7224 */ /* 0x000fe200078e00ff */
[----:B------:R-:W1:Y:S01]  /*7cb0*/  LDCU.64 UR6, c[0x4][0x78] ;  /* 0x01000f00ff0677ac */ /* 0x000e620008000a00 */
[----:B----4-:R-:W4:Y:S01]  /*7cc0*/  LDC.64 R2, c[0x4][R3] ;  /* 0x0100000003027b82 */ /* 0x010f220000000a00 */
        /* <DEDUP_REMOVED lines=9> */
.L_x_130:
[----:B------:R-:W-:Y:S01]  /*7d60*/  ISETP.NE.AND P0, PT, R57, RZ, PT ;  /* 0x000000ff3900720c */ /* 0x000fe20003f05270 */
[----:B------:R-:W-:Y:S05]  /*7d70*/  WARPSYNC.ALL ;  /* 0x0000000000007948 */ /* 0x000fea0003800000 */
[----:B------:R-:W-:Y:S01]  /*7d80*/  R2UR UR4, R25 ;  /* 0x00000000190472ca */ /* 0x000fe200000e0000 */
[----:B------:R-:W3:Y:S01]  /*7d90*/  S2UR UR5, SR_CgaCtaId ;  /* 0x00000000000579c3 */ /* 0x000ee20000008800 */
[--C-:B-1----:R-:W-:Y:S01]  /*7da0*/  HADD2.F32 R0, -RZ, R28.reuse.H0_H0 ;  /* 0x2000001cff007230 */ /* 0x102fe20000004100 */
[----:B------:R-:W-:Y:S01]  /*7db0*/  BSSY.RECONVERGENT B0, `(.L_x_131) ;  /* 0x0000052000007945 */ /* 0x000fe20003800200 */
[----:B----4-:R-:W-:Y:S02]  /*7dc0*/  HADD2.F32 R2, -RZ, R28.H1_H1 ;  /* 0x3000001cff027230 */ /* 0x010fe40000004100 */
[--C-:B------:R-:W-:Y:S02]  /*7dd0*/  HADD2.F32 R3, -RZ, R29.reuse.H0_H0 ;  /* 0x2000001dff037230 */ /* 0x100fe40000004100 */
[----:B------:R-:W-:Y:S02]  /*7de0*/  HADD2.F32 R20, -RZ, R29.H1_H1 ;  /* 0x3000001dff147230 */ /* 0x000fe40000004100 */
[--C-:B------:R-:W-:Y:S02]  /*7df0*/  HADD2.F32 R21, -RZ, R30.reuse.H0_H0 ;  /* 0x2000001eff157230 */ /* 0x100fe40000004100 */
[----:B------:R-:W-:Y:S01]  /*7e00*/  HADD2.F32 R25, -RZ, R30.H1_H1 ;  /* 0x3000001eff197230 */ /* 0x000fe20000004100 */
[----:B------:R-:W1:Y:S01]  /*7e10*/  LDTM.16dp256bit.x4 R4, tmem[UR4+0x60] ;  /* 0x00006004000479ee */ /* 0x000e620008120000 */
[----:B------:R-:W-:Y:S01]  /*7e20*/  R2UR UR4, R26 ;  /* 0x000000001a0472ca */ /* 0x000fe200000e0000 */
[----:B------:R-:W-:Y:S01]  /*7e30*/  NOP ;  /* 0x0000000000007918 */ /* 0x000fe20000000000 */
[--C-:B------:R-:W-:Y:S02]  /*7e40*/  HADD2.F32 R26, -RZ, R31.reuse.H0_H0 ;  /* 0x2000001fff1a7230 */ /* 0x100fe40000004100 */
[----:B------:R-:W-:Y:S02]  /*7e50*/  HADD2.F32 R28, -RZ, R31.H1_H1 ;  /* 0x3000001fff1c7230 */ /* 0x000fe40000004100 */
[--C-:B------:R-:W-:Y:S02]  /*7e60*/  HADD2.F32 R29, -RZ, R36.reuse.H0_H0 ;  /* 0x20000024ff1d7230 */ /* 0x100fe40000004100 */
[----:B------:R-:W-:Y:S02]  /*7e70*/  HADD2.F32 R30, -RZ, R36.H1_H1 ;  /* 0x30000024ff1e7230 */ /* 0x000fe40000004100 */
[--C-:B------:R-:W-:Y:S02]  /*7e80*/  HADD2.F32 R31, -RZ, R37.reuse.H0_H0 ;  /* 0x20000025ff1f7230 */ /* 0x100fe40000004100 */
[----:B------:R-:W-:Y:S01]  /*7e90*/  HADD2.F32 R32, -RZ, R37.H1_H1 ;  /* 0x30000025ff207230 */ /* 0x000fe20000004100 */
[----:B------:R-:W-:Y:S01]  /*7ea0*/  UIADD3 UR4, UPT, UPT, UR4, 0xe0, URZ ;  /* 0x000000e004047890 */ /* 0x000fe2000fffe0ff */
[--C-:B------:R-:W-:Y:S02]  /*7eb0*/  HADD2.F32 R33, -RZ, R38.reuse.H0_H0 ;  /* 0x20000026ff217230 */ /* 0x100fe40000004100 */
[----:B------:R-:W-:Y:S02]  /*7ec0*/  HADD2.F32 R34, -RZ, R38.H1_H1 ;  /* 0x30000026ff227230 */ /* 0x000fe40000004100 */
[--C-:B------:R-:W-:Y:S02]  /*7ed0*/  HADD2.F32 R35, -RZ, R39.reuse.H0_H0 ;  /* 0x20000027ff237230 */ /* 0x100fe40000004100 */
[----:B------:R-:W-:Y:S02]  /*7ee0*/  HADD2.F32 R36, -RZ, R39.H1_H1 ;  /* 0x30000027ff247230 */ /* 0x000fe40000004100 */
[C---:B-1----:R-:W-:Y:S01]  /*7ef0*/  FMUL R4, R24.reuse, R4 ;  /* 0x0000000418047220 */ /* 0x042fe20000400000 */
[----:B---3--:R-:W-:Y:S01]  /*7f00*/  UPRMT UR4, UR5, 0x654, UR4 ;  /* 0x0000065405047896 */ /* 0x008fe20008000004 */
[C---:B------:R-:W-:Y:S01]  /*7f10*/  FMUL R5, R24.reuse, R5 ;  /* 0x0000000518057220 */ /* 0x040fe20000400000 */
[C---:B------:R-:W-:Y:S01]  /*7f20*/  FMUL R6, R24.reuse, R6 ;  /* 0x0000000618067220 */ /* 0x040fe20000400000 */
[C---:B------:R-:W-:Y:S01]  /*7f30*/  FFMA R4, R27.reuse, R0, R4 ;  /* 0x000000001b047223 */ /* 0x040fe20000000004 */
[C---:B------:R-:W-:Y:S01]  /*7f40*/  FMUL R7, R24.reuse, R7 ;  /* 0x0000000718077220 */ /* 0x040fe20000400000 */
[C---:B------:R-:W-:Y:S01]  /*7f50*/  FFMA R5, R27.reuse, R2, R5 ;  /* 0x000000021b057223 */ /* 0x040fe20000000005 */
[C---:B------:R-:W-:Y:S01]  /*7f60*/  FFMA R6, R27.reuse, R3, R6 ;  /* 0x000000031b067223 */ /* 0x040fe20000000006 */
[C---:B------:R-:W-:Y:S01]  /*7f70*/  FMUL R8, R24.reuse, R8 ;  /* 0x0000000818087220 */ /* 0x040fe20000400000 */
[----:B------:R-:W-:Y:S01]  /*7f80*/  FFMA R7, R27, R20, R7 ;  /* 0x000000141b077223 */ /* 0x000fe20000000007 */
[----:B------:R-:W-:Y:S01]  /*7f90*/  SYNCS.ARRIVE.TRANS64.RED.A1T0 RZ, [UR4], RZ ;  /* 0x000000ffffff79a7 */ /* 0x000fe20008100404 */
[----:B------:R-:W-:Y:S01]  /*7fa0*/  F2FP.F16.F32.PACK_AB R4, R5, R4 ;  /* 0x000000040504723e */ /* 0x000fe200000000ff */
[----:B------:R-:W-:Y:S01]  /*7fb0*/  FFMA R8, R27, R21, R8 ;  /* 0x000000151b087223 */ /* 0x000fe20000000008 */
[C---:B------:R-:W-:Y:S01]  /*7fc0*/  FMUL R9, R24.reuse, R9 ;  /* 0x0000000918097220 */ /* 0x040fe20000400000 */
[----:B------:R-:W-:Y:S01]  /*7fd0*/  F2FP.F16.F32.PACK_AB R5, R7, R6 ;  /* 0x000000060705723e */ /* 0x000fe200000000ff */
[C---:B------:R-:W-:Y:S01]  /*7fe0*/  FMUL R0, R24.reuse, R10 ;  /* 0x0000000a18007220 */ /* 0x040fe20000400000 */
[C---:B------:R-:W-:Y:S01]  /*7ff0*/  FMUL R2, R24.reuse, R11 ;  /* 0x0000000b18027220 */ /* 0x040fe20000400000 */
[C---:B------:R-:W-:Y:S01]  /*8000*/  FMUL R3, R24.reuse, R12 ;  /* 0x0000000c18037220 */ /* 0x040fe20000400000 */
[C---:B------:R-:W-:Y:S01]  /*8010*/  FFMA R9, R27.reuse, R25, R9 ;  /* 0x000000191b097223 */ /* 0x040fe20000000009 */
[C---:B------:R-:W-:Y:S01]  /*8020*/  FMUL R10, R24.reuse, R13 ;  /* 0x0000000d180a7220 */ /* 0x040fe20000400000 */
[C---:B------:R-:W-:Y:S01]  /*8030*/  FFMA R0, R27.reuse, R26, R0 ;  /* 0x0000001a1b007223 */ /* 0x040fe20000000000 */
[C---:B------:R-:W-:Y:S01]  /*8040*/  FMUL R11, R24.reuse, R14 ;  /* 0x0000000e180b7220 */ /* 0x040fe20000400000 */
[C---:B------:R-:W-:Y:S01]  /*8050*/  FFMA R2, R27.reuse, R28, R2 ;  /* 0x0000001c1b027223 */ /* 0x040fe20000000002 */
[C---:B------:R-:W-:Y:S01]  /*8060*/  FMUL R15, R24.reuse, R15 ;  /* 0x0000000f180f7220 */ /* 0x040fe20000400000 */
[C---:B------:R-:W-:Y:S01]  /*8070*/  FMUL R12, R24.reuse, R16 ;  /* 0x00000010180c7220 */ /* 0x040fe20000400000 */
[C---:B------:R-:W-:Y:S01]  /*8080*/  FFMA R3, R27.reuse, R29, R3 ;  /* 0x0000001d1b037223 */ /* 0x040fe20000000003 */
[C---:B------:R-:W-:Y:S01]  /*8090*/  FMUL R13, R24.reuse, R17 ;  /* 0x00000011180d7220 */ /* 0x040fe20000400000 */
[C---:B------:R-:W-:Y:S01]  /*80a0*/  FFMA R10, R27.reuse, R30, R10 ;  /* 0x0000001e1b0a7223 */ /* 0x040fe2000000000a */
[C---:B------:R-:W-:Y:S01]  /*80b0*/  FMUL R14, R24.reuse, R18 ;  /* 0x00000012180e7220 */ /* 0x040fe20000400000 */
[C---:B------:R-:W-:Y:S01]  /*80c0*/  FFMA R11, R27.reuse, R31, R11 ;  /* 0x0000001f1b0b7223 */ /* 0x040fe2000000000b */
        /* <DEDUP_REMOVED lines=32> */
.L_x_132:
[----:B------:R-:W-:Y:S05]  /*82d0*/  BSYNC.RECONVERGENT B0 ;  /* 0x0000000000007941 */ /* 0x000fea0003800200 */
.L_x_131:
[----:B------:R-:W-:Y:S01]  /*82e0*/  BAR.SYNC.DEFER_BLOCKING 0x1, 0x80 ;  /* 0x0042000000007b1d */ /* 0x000fe20000010000 */
[----:B------:R-:W-:Y:S01]  /*82f0*/  UISETP.NE.AND UP0, UPT, UR47, -0x4, UPT ;  /* 0xfffffffc2f00788c */ /* 0x000fe2000bf05270 */
[----:B------:R-:W-:Y:S08]  /*8300*/  IADD3 R22, PT, PT, R22, 0x1, RZ ;  /* 0x0000000116167810 */ /* 0x000ff00007ffe0ff */
[----:B------:R-:W-:Y:S05]  /*8310*/  BRA.U !UP0, `(.L_x_133) ;  /* 0x0000000108247547 */ /* 0x000fea000b800000 */
[----:B------:R-:W-:Y:S01]  /*8320*/  ISETP.NE.AND P0, PT, R58, RZ, PT ;  /* 0x000000ff3a00720c */ /* 0x000fe20003f05270 */
[----:B------:R-:W-:Y:S01]  /*8330*/  IMAD.U32 R0, RZ, RZ, UR46 ;  /* 0x0000002eff007e24 */ /* 0x000fe2000f8e00ff */
[----:B------:R-:W-:Y:S04]  /*8340*/  UIADD3 UR4, UPT, UPT, UR46, 0x1, URZ ;  /* 0x000000012e047890 */ /* 0x000fe8000fffe0ff */
[----:B------:R-:W-:Y:S04]  /*8350*/  UISETP.NE.AND UP0, UPT, UR4, 0x4, UPT ;  /* 0x000000040400788c */ /* 0x000fe8000bf05270 */
[----:B------:R-:W-:Y:S03]  /*8360*/  USEL UR46, UR4, URZ, UP0 ;  /* 0x000000ff042e7287 */ /* 0x000fe60008000000 */
[----:B------:R-:W-:Y:S05]  /*8370*/  @P0 LEA R0, R0, UR44, 0x3 ;  /* 0x0000002c00000c11 */ /* 0x000fea000f8e18ff */
[----:B------:R-:W-:Y:S05]  /*8380*/  @P0 VIADD R0, R0, 0x70 ;  /* 0x0000007000000836 */ /* 0x000fea0000000000 */
[----:B------:R-:W-:Y:S04]  /*8390*/  @P0 PRMT R0, R65, 0x654, R0 ;  /* 0x0000065441000816 */ /* 0x000fe80000000000 */
[----:B------:R3:W-:Y:S03]  /*83a0*/  @P0 SYNCS.ARRIVE.TRANS64.RED.A1T0 RZ, [R0+URZ], RZ ;  /* 0x000000ff00ff09a7 */ /* 0x0007e600081004ff */
.L_x_133:
[----:B------:R-:W-:Y:S01]  /*83b0*/  R2UR UR5, R47 ;  /* 0x000000002f0572ca */ /* 0x000fe200000e0000 */
[----:B------:R-:W-:Y:S01]  /*83c0*/  UISETP.NE.AND UP0, UPT, UR61, URZ, UPT ;  /* 0x000000ff3d00728c */ /* 0x000fe2000bf05270 */
[----:B------:R-:W-:Y:S01]  /*83d0*/  R2UR UR4, R48 ;  /* 0x00000000300472ca */ /* 0x000fe200000e0000 */
[----:B------:R-:W-:Y:S01]  /*83e0*/  UIADD3 UR47, UPT, UPT, UR47, 0x4, URZ ;  /* 0x000000042f2f7890 */ /* 0x000fe2000fffe0ff */
[----:B------:R-:W-:Y:S01]  /*83f0*/  ISETP.NE.AND P0, PT, R52, 0x2, PT ;  /* 0x000000023400780c */ /* 0x000fe20003f05270 */
[----:B------:R-:W-:Y:S01]  /*8400*/  UMOV UR36, UR60 ;  /* 0x0000003c00247c82 */ /* 0x000fe20008000000 */
[----:B------:R-:W-:Y:S02]  /*8410*/  ISETP.NE.AND P1, PT, R22, 0x4, PT ;  /* 0x000000041600780c */ /* 0x000fe40003f25270 */
[----:B------:R-:W-:Y:S02]  /*8420*/  SEL R2, RZ, 0x1, P0 ;  /* 0x00000001ff027807 */ /* 0x000fe40000000000 */
[----:B---3--:R-:W-:Y:S02]  /*8430*/  SEL R0, RZ, 0x1, P1 ;  /* 0x00000001ff007807 */ /* 0x008fe40000800000 */
[----:B------:R-:W-:Y:S01]  /*8440*/  LOP3.LUT R53, R53, R2, RZ, 0x3c, !PT ;  /* 0x0000000235357212 */ /* 0x000fe200078e3cff */
[----:B------:R-:W-:Y:S01]  /*8450*/  UIADD3 UR20, UPT, UPT, UR37, UR5, URZ ;  /* 0x0000000525147290 */ /* 0x000fe2000fffe0ff */
[----:B------:R-:W-:Y:S01]  /*8460*/  LOP3.LUT R54, R54, R0, RZ, 0x3c, !PT ;  /* 0x0000000036367212 */ /* 0x000fe200078e3cff */
[----:B------:R-:W-:Y:S01]  /*8470*/  UIADD3 UR16, UPT, UPT, UR38, UR4, URZ ;  /* 0x0000000426107290 */ /* 0x000fe2000fffe0ff */
[----:B------:R-:W-:Y:S02]  /*8480*/  SEL R52, R52, RZ, P0 ;  /* 0x000000ff34347207 */ /* 0x000fe40000000000 */
[----:B------:R-:W-:Y:S01]  /*8490*/  SEL R22, R22, RZ, P1 ;  /* 0x000000ff16167207 */ /* 0x000fe20000800000 */
[----:B------:R-:W-:Y:S08]  /*84a0*/  BRA.U UP0, `(.L_x_134) ;  /* 0xffffffcd00b07547 */ /* 0x000ff0000b83ffff */
[----:B------:R-:W-:-:S13]  /*84b0*/  R2UR UR4, R49 ;  /* 0x00000000310472ca */ /* 0x000fda00000e0000 */
[----:B------:R-:W-:-:S09]  /*84c0*/  UISETP.NE.AND UP0, UPT, UR4, URZ, UPT ;  /* 0x000000ff0400728c */ /* 0x000fd2000bf05270 */
[----:B------:R-:W-:Y:S05]  /*84d0*/  BRA.U !UP0, `(.L_x_135) ;  /* 0x0000000108487547 */ /* 0x000fea000b800000 */
[----:B------:R-:W3:Y:S02]  /*84e0*/  LDCU.64 UR4, c[0x0][0x890] ;  /* 0x00011200ff0477ac */ /* 0x000ee40008000a00 */
[----:B---3--:R-:W-:-:S04]  /*84f0*/  UISETP.NE.U32.AND UP0, UPT, UR4, URZ, UPT ;  /* 0x000000ff0400728c */ /* 0x008fc8000bf05070 */
[----:B------:R-:W-:-:S09]  /*8500*/  UISETP.NE.AND.EX UP0, UPT, UR5, URZ, UPT, UP0 ;  /* 0x000000ff0500728c */ /* 0x000fd2000bf05300 */
[----:B------:R-:W-:Y:S05]  /*8510*/  BRA.U UP0, `(.L_x_136) ;  /* 0x00000001000c7547 */ /* 0x000fea000b800000 */
[----:B------:R-:W-:-:S13]  /*8520*/  FSETP.NEU.AND P0, PT, R27, RZ, PT ;  /* 0x000000ff1b00720b */ /* 0x000fda0003f0d000 */
[----:B------:R-:W-:Y:S05]  /*8530*/  @!P0 EXIT ;  /* 0x000000000000894d */ /* 0x000fea0003800000 */
[----:B------:R-:W-:Y:S05]  /*8540*/  BRA `(.L_x_135) ;  /* 0x00000000002c7947 */ /* 0x000fea0003800000 */
.L_x_136:
[----:B------:R-:W-:Y:S01]  /*8550*/  ISETP.NE.AND P0, PT, R51, RZ, PT ;  /* 0x000000ff3300720c */ /* 0x000fe20003f05270 */
[----:B------:R-:W-:-:S12]  /*8560*/  BSSY.RECONVERGENT B0, `(.L_x_135) ;  /* 0x0000009000007945 */ /* 0x000fd80003800200 */
[----:B------:R-:W-:Y:S05]  /*8570*/  @P0 BRA `(.L_x_137) ;  /* 0x0000000000140947 */ /* 0x000fea0003800000 */
[----:B------:R-:W3:Y:S02]  /*8580*/  LDCU.64 UR4, c[0x0][0x888] ;  /* 0x00011100ff0477ac */ /* 0x000ee40008000a00 */
[----:B---3--:R-:W-:-:S04]  /*8590*/  ISETP.NE.U32.AND P0, PT, RZ, UR4, PT ;  /* 0x00000004ff007c0c */ /* 0x008fc8000bf05070 */
[----:B------:R-:W-:-:S13]  /*85a0*/  ISETP.NE.AND.EX P0, PT, RZ, UR5, PT, P0 ;  /* 0x00000005ff007c0c */ /* 0x000fda000bf05300 */
[----:B------:R-:W-:Y:S05]  /*85b0*/  @!P0 EXIT ;  /* 0x000000000000894d */ /* 0x000fea0003800000 */
[----:B------:R-:W-:Y:S05]  /*85c0*/  BRA `(.L_x_138) ;  /* 0x0000000000087947 */ /* 0x000fea0003800000 */
.L_x_137:
[----:B------:R-:W-:-:S13]  /*85d0*/  FSETP.NEU.AND P0, PT, R27, RZ, PT ;  /* 0x000000ff1b00720b */ /* 0x000fda0003f0d000 */
[----:B------:R-:W-:Y:S05]  /*85e0*/  @!P0 EXIT ;  /* 0x000000000000894d */ /* 0x000fea0003800000 */
.L_x_138:
[----:B------:R-:W-:Y:S05]  /*85f0*/  BSYNC.RECONVERGENT B0 ;  /* 0x0000000000007941 */ /* 0x000fea0003800200 */
.L_x_135:
[----:B------:R-:W3:Y:S01]  /*8600*/  S2UR UR5, SR_CgaCtaId ;  /* 0x00000000000579c3 */ /* 0x000ee20000008800 */
[----:B------:R-:W-:Y:S01]  /*8610*/  ULEA UR4, UR46, UR44, 0x3 ;  /* 0x0000002c2e047291 */ /* 0x000fe2000f8e18ff */
[----:B------:R-:W-:-:S04]  /*8620*/  DEPBAR.LE SB0, 0x0 ;  /* 0x000080000000791a */ /* 0x000fc80000000000 */
[----:B------:R-:W-:-:S04]  /*8630*/  UIADD3 UR4, UPT, UPT, UR4, 0x70, URZ ;  /* 0x0000007004047890 */ /* 0x000fc8000fffe0ff */
[----:B---3--:R-:W-:-:S09]  /*8640*/  UPRMT UR4, UR5, 0x654, UR4 ;  /* 0x0000065405047896 */ /* 0x008fd20008000004 */
[----:B------:R-:W-:Y:S01]  /*8650*/  SYNCS.ARRIVE.TRANS64.RED.A1T0 RZ, [UR4], RZ ;  /* 0x000000ffffff79a7 */ /* 0x000fe20008100404 */
[----:B------:R-:W-:Y:S05]  /*8660*/  EXIT ;  /* 0x000000000000794d */ /* 0x000fea0003800000 */
.L_x_24:
[----:B--2---:R2:W3:Y:S02]  /*8670*/  SYNCS.PHASECHK.TRANS64.TRYWAIT P0, [R0+URZ+0x110], R2 ;  /* 0x00011002000075a7 */ /* 0x0044e400080011ff */
[----:B---3--:R-:W-:Y:S05]  /*8680*/  @!P0 NANOSLEEP.SYNCS 0x989680 ;  /* 0x009896800000895d */ /* 0x008fea0003900000 */
[----:B------:R-:W3:Y:S02]  /*8690*/  @!P0 SYNCS.PHASECHK.TRANS64 P0, [R0+URZ+0x110], R2 ;  /* 0x00011002000085a7 */ /* 0x000ee400080010ff */
[----:B---3--:R-:W-:Y:S05]  /*86a0*/  @!P0 BRA `(.L_x_24) ;  /* 0xfffffffc00f08947 */ /* 0x008fea000383ffff */
[----:B------:R-:W-:Y:S05]  /*86b0*/  BRA `(.L_x_139) ;  /* 0xffffff9000987947 */ /* 0x000fea000383ffff */
.L_x_27:
[----:B--2---:R-:W-:-:S07]  /*86c0*/  MOV R0, UR33 ;  /* 0x0000002100007c02 */ /* 0x004fce0008000f00 */
.L_x_140:
[----:B--2---:R2:W3:Y:S02]  /*86d0*/  SYNCS.PHASECHK.TRANS64.TRYWAIT P0, [R0+URZ+0x28], R3 ;  /* 0x00002803000075a7 */ /* 0x0044e400080011ff */
[----:B---3--:R-:W-:Y:S05]  /*86e0*/  @!P0 NANOSLEEP.SYNCS 0x989680 ;  /* 0x009896800000895d */ /* 0x008fea0003900000 */
[----:B------:R-:W3:Y:S02]  /*86f0*/  @!P0 SYNCS.PHASECHK.TRANS64 P0, [R0+URZ+0x28], R3 ;  /* 0x00002803000085a7 */ /* 0x000ee400080010ff */
[----:B---3--:R-:W-:Y:S05]  /*8700*/  @!P0 BRA `(.L_x_140) ;  /* 0xfffffffc00f08947 */ /* 0x008fea000383ffff */
[----:B------:R-:W-:Y:S05]  /*8710*/  BRA `(.L_x_26) ;  /* 0xffffff9000d87947 */ /* 0x000fea000383ffff */
.L_x_34:
[----:B-1----:R-:W-:-:S07]  /*8720*/  MOV R0, UR17 ;  /* 0x0000001100007c02 */ /* 0x002fce0008000f00 */
.L_x_141:
[----:B-1----:R1:W2:Y:S02]  /*8730*/  SYNCS.PHASECHK.TRANS64.TRYWAIT P0, [R0+URZ+0x28], R3 ;  /* 0x00002803000075a7 */ /* 0x0022a400080011ff */
[----:B--2---:R-:W-:Y:S05]  /*8740*/  @!P0 NANOSLEEP.SYNCS 0x989680 ;  /* 0x009896800000895d */ /* 0x004fea0003900000 */
[----:B------:R-:W2:Y:S02]  /*8750*/  @!P0 SYNCS.PHASECHK.TRANS64 P0, [R0+URZ+0x28], R3 ;  /* 0x00002803000085a7 */ /* 0x000ea400080010ff */
[----:B--2---:R-:W-:Y:S05]  /*8760*/  @!P0 BRA `(.L_x_141) ;  /* 0xfffffffc00f08947 */ /* 0x004fea000383ffff */
[----:B------:R-:W-:Y:S05]  /*8770*/  BRA `(.L_x_33) ;  /* 0xffffff9400987947 */ /* 0x000fea000383ffff */
.L_x_39:
[----:B-1----:R1:W2:Y:S02]  /*8780*/  SYNCS.PHASECHK.TRANS64.TRYWAIT P0, [R3+URZ+0xa0], R0 ;  /* 0x0000a000030075a7 */ /* 0x0022a400080011ff */
[----:B--2---:R-:W-:Y:S05]  /*8790*/  @!P0 NANOSLEEP.SYNCS 0x989680 ;  /* 0x009896800000895d */ /* 0x004fea0003900000 */
[----:B------:R-:W2:Y:S02]  /*87a0*/  @!P0 SYNCS.PHASECHK.TRANS64 P0, [R3+URZ+0xa0], R0 ;  /* 0x0000a000030085a7 */ /* 0x000ea400080010ff */
[----:B--2---:R-:W-:Y:S05]  /*87b0*/  @!P0 BRA `(.L_x_39) ;  /* 0xfffffffc00f08947 */ /* 0x004fea000383ffff */
[----:B------:R-:W-:Y:S05]  /*87c0*/  BRA `(.L_x_142) ;  /* 0xffffff9800387947 */ /* 0x000fea000383ffff */
.L_x_43:
[----:B------:R-:W-:-:S07]  /*87d0*/  MOV R0, UR4 ;  /* 0x0000000400007c02 */ /* 0x000fce0008000f00 */
.L_x_143:
[----:B-1----:R1:W2:Y:S02]  /*87e0*/  SYNCS.PHASECHK.TRANS64.TRYWAIT P0, [R0+URZ], R2 ;  /* 0x00000002000075a7 */ /* 0x0022a400080011ff */
[----:B--2---:R-:W-:Y:S05]  /*87f0*/  @!P0 NANOSLEEP.SYNCS 0x989680 ;  /* 0x009896800000895d */ /* 0x004fea0003900000 */
[----:B------:R-:W2:Y:S02]  /*8800*/  @!P0 SYNCS.PHASECHK.TRANS64 P0, [R0+URZ], R2 ;  /* 0x00000002000085a7 */ /* 0x000ea400080010ff */
[----:B--2---:R-:W-:Y:S05]  /*8810*/  @!P0 BRA `(.L_x_143) ;  /* 0xfffffffc00f08947 */ /* 0x004fea000383ffff */
[----:B------:R-:W-:Y:S05]  /*8820*/  BRA `(.L_x_144) ;  /* 0xffffff9c00e47947 */ /* 0x000fea000383ffff */
.L_x_44:
[----:B------:R-:W-:-:S07]  /*8830*/  MOV R0, UR5 ;  /* 0x0000000500007c02 */ /* 0x000fce0008000f00 */
.L_x_145:
[----:B-1----:R1:W2:Y:S02]  /*8840*/  SYNCS.PHASECHK.TRANS64.TRYWAIT P0, [R0+URZ], R3 ;  /* 0x00000003000075a7 */ /* 0x0022a400080011ff */
[----:B--2---:R-:W-:Y:S05]  /*8850*/  @!P0 NANOSLEEP.SYNCS 0x989680 ;  /* 0x009896800000895d */ /* 0x004fea0003900000 */
[----:B------:R-:W2:Y:S02]  /*8860*/  @!P0 SYNCS.PHASECHK.TRANS64 P0, [R0+URZ], R3 ;  /* 0x00000003000085a7 */ /* 0x000ea400080010ff */
[----:B--2---:R-:W-:Y:S05]  /*8870*/  @!P0 BRA `(.L_x_145) ;  /* 0xfffffffc00f08947 */ /* 0x004fea000383ffff */
[----:B------:R-:W-:Y:S05]  /*8880*/  BRA `(.L_x_146) ;  /* 0xffffff9c00f07947 */ /* 0x000fea000383ffff */
.L_x_45:
[----:B------:R-:W-:-:S07]  /*8890*/  MOV R0, UR5 ;  /* 0x0000000500007c02 */ /* 0x000fce0008000f00 */
.L_x_147:
[----:B-1----:R1:W2:Y:S02]  /*88a0*/  SYNCS.PHASECHK.TRANS64.TRYWAIT P0, [R0+URZ], R3 ;  /* 0x00000003000075a7 */ /* 0x0022a400080011ff */
[----:B--2---:R-:W-:Y:S05]  /*88b0*/  @!P0 NANOSLEEP.SYNCS 0x989680 ;  /* 0x009896800000895d */ /* 0x004fea0003900000 */
[----:B------:R-:W2:Y:S02]  /*88c0*/  @!P0 SYNCS.PHASECHK.TRANS64 P0, [R0+URZ], R3 ;  /* 0x00000003000085a7 */ /* 0x000ea400080010ff */
[----:B--2---:R-:W-:Y:S05]  /*88d0*/  @!P0 BRA `(.L_x_147) ;  /* 0xfffffffc00f08947 */ /* 0x004fea000383ffff */
[----:B------:R-:W-:Y:S05]  /*88e0*/  BRA `(.L_x_148) ;  /* 0xffffff9c00fc7947 */ /* 0x000fea000383ffff */
.L_x_46:
[----:B------:R-:W-:-:S07]  /*88f0*/  MOV R0, UR5 ;  /* 0x0000000500007c02 */ /* 0x000fce0008000f00 */
.L_x_149:
[----:B-1----:R1:W2:Y:S02]  /*8900*/  SYNCS.PHASECHK.TRANS64.TRYWAIT P0, [R0+URZ], R3 ;  /* 0x00000003000075a7 */ /* 0x0022a400080011ff */
[----:B--2---:R-:W-:Y:S05]  /*8910*/  @!P0 NANOSLEEP.SYNCS 0x989680 ;  /* 0x009896800000895d */ /* 0x004fea0003900000 */
[----:B------:R-:W2:Y:S02]  /*8920*/  @!P0 SYNCS.PHASECHK.TRANS64 P0, [R0+URZ], R3 ;  /* 0x00000003000085a7 */ /* 0x000ea400080010ff */
[----:B--2---:R-:W-:Y:S05]  /*8930*/  @!P0 BRA `(.L_x_149) ;  /* 0xfffffffc00f08947 */ /* 0x004fea000383ffff */
[----:B------:R-:W-:Y:S05]  /*8940*/  BRA `(.L_x_150) ;  /* 0xffffffa000087947 */ /* 0x000fea000383ffff */
.L_x_49:
[----:B-1----:R1:W2:Y:S02]  /*8950*/  SYNCS.PHASECHK.TRANS64.TRYWAIT P0, [R2+URZ+0x100], R4 ;  /* 0x00010004020075a7 */ /* 0x0022a400080011ff */
[----:B--2---:R-:W-:Y:S05]  /*8960*/  @!P0 NANOSLEEP.SYNCS 0x989680 ;  /* 0x009896800000895d */ /* 0x004fea0003900000 */
[----:B------:R-:W2:Y:S02]  /*8970*/  @!P0 SYNCS.PHASECHK.TRANS64 P0, [R2+URZ+0x100], R4 ;  /* 0x00010004020085a7 */ /* 0x000ea400080010ff */
[----:B--2---:R-:W-:Y:S05]  /*8980*/  @!P0 BRA `(.L_x_49) ;  /* 0xfffffffc00f08947 */ /* 0x004fea000383ffff */
[----:B------:R-:W-:Y:S05]  /*8990*/  BRA `(.L_x_151) ;  /* 0xffffffa0006c7947 */ /* 0x000fea000383ffff */
.L_x_50:
[----:B------:R-:W-:-:S07]  /*89a0*/  MOV R2, UR4 ;  /* 0x0000000400027c02 */ /* 0x000fce0008000f00 */
.L_x_152:
[----:B-1----:R1:W2:Y:S02]  /*89b0*/  SYNCS.PHASECHK.TRANS64.TRYWAIT P0, [R2+URZ+0xb0], R5 ;  /* 0x0000b005020075a7 */ /* 0x0022a400080011ff */
[----:B--2---:R-:W-:Y:S05]  /*89c0*/  @!P0 NANOSLEEP.SYNCS 0x989680 ;  /* 0x009896800000895d */ /* 0x004fea0003900000 */
[----:B------:R-:W2:Y:S02]  /*89d0*/  @!P0 SYNCS.PHASECHK.TRANS64 P0, [R2+URZ+0xb0], R5 ;  /* 0x0000b005020085a7 */ /* 0x000ea400080010ff */
[----:B--2---:R-:W-:Y:S05]  /*89e0*/  @!P0 BRA `(.L_x_152) ;  /* 0xfffffffc00f08947 */ /* 0x004fea000383ffff */
[----:B------:R-:W-:Y:S05]  /*89f0*/  BRA `(.L_x_153) ;  /* 0xffffffa0007c7947 */ /* 0x000fea000383ffff */
.L_x_51:
[----:B-1----:R1:W2:Y:S02]  /*8a00*/  SYNCS.PHASECHK.TRANS64.TRYWAIT P1, [R2+URZ+0xa0], R4 ;  /* 0x0000a004020075a7 */ /* 0x0022a400080211ff */
[----:B--2---:R-:W-:Y:S05]  /*8a10*/  @!P1 NANOSLEEP.SYNCS 0x989680 ;  /* 0x009896800000995d */ /* 0x004fea0003900000 */
[----:B------:R-:W2:Y:S02]  /*8a20*/  @!P1 SYNCS.PHASECHK.TRANS64 P1, [R2+URZ+0xa0], R4 ;  /* 0x0000a004020095a7 */ /* 0x000ea400080210ff */
[----:B--2---:R-:W-:Y:S05]  /*8a30*/  @!P1 BRA `(.L_x_51) ;  /* 0xfffffffc00f09947 */ /* 0x004fea000383ffff */
[----:B------:R-:W-:Y:S05]  /*8a40*/  BRA `(.L_x_154) ;  /* 0xffffffa000ac7947 */ /* 0x000fea000383ffff */
.L_x_54:
[----:B------:R-:W-:-:S07]  /*8a50*/  MOV R0, UR4 ;  /* 0x0000000400007c02 */ /* 0x000fce0008000f00 */
.L_x_155:
[----:B-1----:R1:W2:Y:S02]  /*8a60*/  SYNCS.PHASECHK.TRANS64.TRYWAIT P0, [R0+URZ+0xb0], R2 ;  /* 0x0000b002000075a7 */ /* 0x0022a400080011ff */
[----:B--2---:R-:W-:Y:S05]  /*8a70*/  @!P0 NANOSLEEP.SYNCS 0x989680 ;  /* 0x009896800000895d */ /* 0x004fea0003900000 */
[----:B------:R-:W2:Y:S02]  /*8a80*/  @!P0 SYNCS.PHASECHK.TRANS64 P0, [R0+URZ+0xb0], R2 ;  /* 0x0000b002000085a7 */ /* 0x000ea400080010ff */
[----:B--2---:R-:W-:Y:S05]  /*8a90*/  @!P0 BRA `(.L_x_155) ;  /* 0xfffffffc00f08947 */ /* 0x004fea000383ffff */
[----:B------:R-:W-:Y:S05]  /*8aa0*/  BRA `(.L_x_53) ;  /* 0xffffffa400007947 */ /* 0x000fea000383ffff */
.L_x_61:
[----:B-1----:R1:W2:Y:S02]  /*8ab0*/  SYNCS.PHASECHK.TRANS64.TRYWAIT P1, [R0+URZ+0xa0], R2 ;  /* 0x0000a002000075a7 */ /* 0x0022a400080211ff */
[----:B--2---:R-:W-:Y:S05]  /*8ac0*/  @!P1 NANOSLEEP.SYNCS 0x989680 ;  /* 0x009896800000995d */ /* 0x004fea0003900000 */
[----:B------:R-:W2:Y:S02]  /*8ad0*/  @!P1 SYNCS.PHASECHK.TRANS64 P1, [R0+URZ+0xa0], R2 ;  /* 0x0000a002000095a7 */ /* 0x000ea400080210ff */
[----:B--2---:R-:W-:Y:S05]  /*8ae0*/  @!P1 BRA `(.L_x_61) ;  /* 0xfffffffc00f09947 */ /* 0x004fea000383ffff */
[----:B------:R-:W-:Y:S05]  /*8af0*/  BRA `(.L_x_156) ;  /* 0xffffffa800787947 */ /* 0x000fea000383ffff */
.L_x_62:
[----:B------:R-:W-:-:S07]  /*8b00*/  MOV R2, UR31 ;  /* 0x0000001f00027c02 */ /* 0x000fce0008000f00 */
.L_x_157:
[----:B-1----:R1:W2:Y:S02]  /*8b10*/  SYNCS.PHASECHK.TRANS64.TRYWAIT P0, [R2+URZ+0xe0], R0 ;  /* 0x0000e000020075a7 */ /* 0x0022a400080011ff */
[----:B--2---:R-:W-:Y:S05]  /*8b20*/  @!P0 NANOSLEEP.SYNCS 0x989680 ;  /* 0x009896800000895d */ /* 0x004fea0003900000 */
[----:B------:R-:W2:Y:S02]  /*8b30*/  @!P0 SYNCS.PHASECHK.TRANS64 P0, [R2+URZ+0xe0], R0 ;  /* 0x0000e000020085a7 */ /* 0x000ea400080010ff */
[----:B--2---:R-:W-:Y:S05]  /*8b40*/  @!P0 BRA `(.L_x_157) ;  /* 0xfffffffc00f08947 */ /* 0x004fea000383ffff */
[----:B------:R-:W-:Y:S05]  /*8b50*/  BRA `(.L_x_158) ;  /* 0xffffffa800c87947 */ /* 0x000fea000383ffff */
.L_x_65:
[----:B------:R-:W-:Y:S07]  /*8b60*/  MOV R0, UR5 ;  /* 0x0000000500007c02 */ /* 0x000fee0008000f00 */
.L_x_159:
[----:B-1----:R1:W2:Y:S02]  /*8b70*/  SYNCS.PHASECHK.TRANS64.TRYWAIT P0, [R0+URZ], R2 ;  /* 0x00000002000075a7 */ /* 0x0022a400080011ff */
[----:B--2---:R-:W-:Y:S05]  /*8b80*/  @!P0 NANOSLEEP.SYNCS 0x989680 ;  /* 0x009896800000895d */ /* 0x004fea0003900000 */
[----:B------:R-:W2:Y:S02]  /*8b90*/  @!P0 SYNCS.PHASECHK.TRANS64 P0, [R0+URZ], R2 ;  /* 0x00000002000085a7 */ /* 0x000ea400080010ff */
[----:B--2---:R-:W-:Y:S05]  /*8ba0*/  @!P0 BRA `(.L_x_159) ;  /* 0xfffffffc00f08947 */ /* 0x004fea000383ffff */
[----:B------:R-:W-:Y:S05]  /*8bb0*/  BRA `(.L_x_64) ;  /* 0xffffffa800e47947 */ /* 0x000fea000383ffff */
.L_x_68:
[----:B------:R-:W-:-:S07]  /*8bc0*/  MOV R0, UR4 ;  /* 0x0000000400007c02 */ /* 0x000fce0008000f00 */
.L_x_160:
[----:B--2---:R2:W4:Y:S02]  /*8bd0*/  SYNCS.PHASECHK.TRANS64.TRYWAIT P0, [R0+URZ], R2 ;  /* 0x00000002000075a7 */ /* 0x00452400080011ff */
[----:B----4-:R-:W-:Y:S05]  /*8be0*/  @!P0 NANOSLEEP.SYNCS 0x989680 ;  /* 0x009896800000895d */ /* 0x010fea0003900000 */
[----:B------:R-:W4:Y:S02]  /*8bf0*/  @!P0 SYNCS.PHASECHK.TRANS64 P0, [R0+URZ], R2 ;  /* 0x00000002000085a7 */ /* 0x000f2400080010ff */
[----:B----4-:R-:W-:Y:S05]  /*8c00*/  @!P0 BRA `(.L_x_160) ;  /* 0xfffffffc00f08947 */ /* 0x010fea000383ffff */
[----:B------:R-:W-:Y:S05]  /*8c10*/  BRA `(.L_x_161) ;  /* 0xffffffac00c07947 */ /* 0x000fea000383ffff */
.L_x_69:
[----:B------:R-:W-:-:S07]  /*8c20*/  MOV R0, UR5 ;  /* 0x0000000500007c02 */ /* 0x000fce0008000f00 */
.L_x_162:
[----:B-1----:R1:W2:Y:S02]  /*8c30*/  SYNCS.PHASECHK.TRANS64.TRYWAIT P0, [R0+URZ], R3 ;  /* 0x00000003000075a7 */ /* 0x0022a400080011ff */
[----:B--2---:R-:W-:Y:S05]  /*8c40*/  @!P0 NANOSLEEP.SYNCS 0x989680 ;  /* 0x009896800000895d */ /* 0x004fea0003900000 */
[----:B------:R-:W2:Y:S02]  /*8c50*/  @!P0 SYNCS.PHASECHK.TRANS64 P0, [R0+URZ], R3 ;  /* 0x00000003000085a7 */ /* 0x000ea400080010ff */
[----:B--2---:R-:W-:Y:S05]  /*8c60*/  @!P0 BRA `(.L_x_162) ;  /* 0xfffffffc00f08947 */ /* 0x004fea000383ffff */
[----:B------:R-:W-:Y:S05]  /*8c70*/  BRA `(.L_x_163) ;  /* 0xffffffac00cc7947 */ /* 0x000fea000383ffff */
.L_x_70:
[----:B------:R-:W-:-:S07]  /*8c80*/  MOV R0, UR5 ;  /* 0x0000000500007c02 */ /* 0x000fce0008000f00 */
.L_x_164:
[----:B-1----:R1:W2:Y:S02]  /*8c90*/  SYNCS.PHASECHK.TRANS64.TRYWAIT P0, [R0+URZ], R3 ;  /* 0x00000003000075a7 */ /* 0x0022a400080011ff */
[----:B--2---:R-:W-:Y:S05]  /*8ca0*/  @!P0 NANOSLEEP.SYNCS 0x989680 ;  /* 0x009896800000895d */ /* 0x004fea0003900000 */
[----:B------:R-:W2:Y:S02]  /*8cb0*/  @!P0 SYNCS.PHASECHK.TRANS64 P0, [R0+URZ], R3 ;  /* 0x00000003000085a7 */ /* 0x000ea400080010ff */
[----:B--2---:R-:W-:Y:S05]  /*8cc0*/  @!P0 BRA `(.L_x_164) ;  /* 0xfffffffc00f08947 */ /* 0x004fea000383ffff */
[----:B------:R-:W-:Y:S05]  /*8cd0*/  BRA `(.L_x_165) ;  /* 0xffffffac00d87947 */ /* 0x000fea000383ffff */
.L_x_71:
[----:B-1----:R-:W-:-:S07]  /*8ce0*/  MOV R0, UR4 ;  /* 0x0000000400007c02 */ /* 0x002fce0008000f00 */
.L_x_166:
[----:B-1----:R1:W2:Y:S02]  /*8cf0*/  SYNCS.PHASECHK.TRANS64.TRYWAIT P0, [R0+URZ], R2 ;  /* 0x00000002000075a7 */ /* 0x0022a400080011ff */
[----:B--2---:R-:W-:Y:S05]  /*8d00*/  @!P0 NANOSLEEP.SYNCS 0x989680 ;  /* 0x009896800000895d */ /* 0x004fea0003900000 */
[----:B------:R-:W2:Y:S02]  /*8d10*/  @!P0 SYNCS.PHASECHK.TRANS64 P0, [R0+URZ], R2 ;  /* 0x00000002000085a7 */ /* 0x000ea400080010ff */
[----:B--2---:R-:W-:Y:S05]  /*8d20*/  @!P0 BRA `(.L_x_166) ;  /* 0xfffffffc00f08947 */ /* 0x004fea000383ffff */
[----:B------:R-:W-:Y:S05]  /*8d30*/  BRA `(.L_x_167) ;  /* 0xffffffac00e47947 */ /* 0x000fea000383ffff */
.L_x_76:
[----:B--2---:R2:W3:Y:S02]  /*8d40*/  SYNCS.PHASECHK.TRANS64.TRYWAIT P0, [R12+URZ+0xa0], R0 ;  /* 0x0000a0000c0075a7 */ /* 0x0044e400080011ff */
[----:B---3--:R-:W-:Y:S05]  /*8d50*/  @!P0 NANOSLEEP.SYNCS 0x989680 ;  /* 0x009896800000895d */ /* 0x008fea0003900000 */
[----:B------:R-:W3:Y:S02]  /*8d60*/  @!P0 SYNCS.PHASECHK.TRANS64 P0, [R12+URZ+0xa0], R0 ;  /* 0x0000a0000c0085a7 */ /* 0x000ee400080010ff */
[----:B---3--:R-:W-:Y:S05]  /*8d70*/  @!P0 BRA `(.L_x_76) ;  /* 0xfffffffc00f08947 */ /* 0x008fea000383ffff */
[----:B------:R-:W-:Y:S05]  /*8d80*/  BRA `(.L_x_168) ;  /* 0xffffffb400147947 */ /* 0x000fea000383ffff */
.L_x_79:
[----:B--2---:R-:W-:Y:S07]  /*8d90*/  MOV R0, UR21 ;  /* 0x0000001500007c02 */ /* 0x004fee0008000f00 */
.L_x_169:
[----:B--2---:R2:W3:Y:S02]  /*8da0*/  SYNCS.PHASECHK.TRANS64.TRYWAIT P2, [R0+URZ+0x98], R6 ;  /* 0x00009806000075a7 */ /* 0x0044e400080411ff */
[----:B---3--:R-:W-:Y:S05]  /*8db0*/  @!P2 NANOSLEEP.SYNCS 0x989680 ;  /* 0x009896800000a95d */ /* 0x008fea0003900000 */
[----:B------:R-:W3:Y:S02]  /*8dc0*/  @!P2 SYNCS.PHASECHK.TRANS64 P2, [R0+URZ+0x98], R6 ;  /* 0x000098060000a5a7 */ /* 0x000ee400080410ff */
[----:B---3--:R-:W-:Y:S05]  /*8dd0*/  @!P2 BRA `(.L_x_169) ;  /* 0xfffffffc00f0a947 */ /* 0x008fea000383ffff */
[----:B------:R-:W-:Y:S05]  /*8de0*/  BRA `(.L_x_78) ;  /* 0xffffffb8007c7947 */ /* 0x000fea000383ffff */
.L_x_82:
[----:B------:R-:W-:Y:S07]  /*8df0*/  MOV R0, UR21 ;  /* 0x0000001500007c02 */ /* 0x000fee0008000f00 */
.L_x_170:
[----:B--2---:R2:W3:Y:S02]  /*8e00*/  SYNCS.PHASECHK.TRANS64.TRYWAIT P0, [R0+URZ+0x70], R9 ;  /* 0x00007009000075a7 */ /* 0x0044e400080011ff */
[----:B---3--:R-:W-:Y:S05]  /*8e10*/  @!P0 NANOSLEEP.SYNCS 0x989680 ;  /* 0x009896800000895d */ /* 0x008fea0003900000 */
[----:B------:R-:W3:Y:S02]  /*8e20*/  @!P0 SYNCS.PHASECHK.TRANS64 P0, [R0+URZ+0x70], R9 ;  /* 0x00007009000085a7 */ /* 0x000ee400080010ff */
[----:B---3--:R-:W-:Y:S05]  /*8e30*/  @!P0 BRA `(.L_x_170) ;  /* 0xfffffffc00f08947 */ /* 0x008fea000383ffff */
[----:B------:R-:W-:Y:S05]  /*8e40*/  BRA `(.L_x_171) ;  /* 0xffffffb800d87947 */ /* 0x000fea000383ffff */
.L_x_83:
[----:B------:R-:W-:Y:S07]  /*8e50*/  MOV R0, UR21 ;  /* 0x0000001500007c02 */ /* 0x000fee0008000f00 */
.L_x_172:
[----:B--2---:R2:W3:Y:S02]  /*8e60*/  SYNCS.PHASECHK.TRANS64.TRYWAIT P0, [R0+URZ+0x78], R9 ;  /* 0x00007809000075a7 */ /* 0x0044e400080011ff */
[----:B---3--:R-:W-:Y:S05]  /*8e70*/  @!P0 NANOSLEEP.SYNCS 0x989680 ;  /* 0x009896800000895d */ /* 0x008fea0003900000 */
[----:B------:R-:W3:Y:S02]  /*8e80*/  @!P0 SYNCS.PHASECHK.TRANS64 P0, [R0+URZ+0x78], R9 ;  /* 0x00007809000085a7 */ /* 0x000ee400080010ff */
[----:B---3--:R-:W-:Y:S05]  /*8e90*/  @!P0 BRA `(.L_x_172) ;  /* 0xfffffffc00f08947 */ /* 0x008fea000383ffff */
[----:B------:R-:W-:Y:S05]  /*8ea0*/  BRA `(.L_x_173) ;  /* 0xffffffbc00107947 */ /* 0x000fea000383ffff */
.L_x_84:
[----:B------:R-:W-:Y:S07]  /*8eb0*/  MOV R0, UR21 ;  /* 0x0000001500007c02 */ /* 0x000fee0008000f00 */
.L_x_174:
[----:B--2---:R2:W3:Y:S02]  /*8ec0*/  SYNCS.PHASECHK.TRANS64.TRYWAIT P0, [R0+URZ+0x80], R9 ;  /* 0x00008009000075a7 */ /* 0x0044e400080011ff */
[----:B---3--:R-:W-:Y:S05]  /*8ed0*/  @!P0 NANOSLEEP.SYNCS 0x989680 ;  /* 0x009896800000895d */ /* 0x008fea0003900000 */
[----:B------:R-:W3:Y:S02]  /*8ee0*/  @!P0 SYNCS.PHASECHK.TRANS64 P0, [R0+URZ+0x80], R9 ;  /* 0x00008009000085a7 */ /* 0x000ee400080010ff */
[----:B---3--:R-:W-:Y:S05]  /*8ef0*/  @!P0 BRA `(.L_x_174) ;  /* 0xfffffffc00f08947 */ /* 0x008fea000383ffff */
[----:B------:R-:W-:Y:S05]  /*8f00*/  BRA `(.L_x_175) ;  /* 0xffffffbc00547947 */ /* 0x000fea000383ffff */
.L_x_85:
[----:B------:R-:W-:Y:S07]  /*8f10*/  MOV R0, UR21 ;  /* 0x0000001500007c02 */ /* 0x000fee0008000f00 */
.L_x_176:
[----:B--2---:R2:W3:Y:S02]  /*8f20*/  SYNCS.PHASECHK.TRANS64.TRYWAIT P0, [R0+URZ+0x88], R9 ;  /* 0x00008809000075a7 */ /* 0x0044e400080011ff */
[----:B---3--:R-:W-:Y:S05]  /*8f30*/  @!P0 NANOSLEEP.SYNCS 0x989680 ;  /* 0x009896800000895d */ /* 0x008fea0003900000 */
[----:B------:R-:W3:Y:S02]  /*8f40*/  @!P0 SYNCS.PHASECHK.TRANS64 P0, [R0+URZ+0x88], R9 ;  /* 0x00008809000085a7 */ /* 0x000ee400080010ff */
[----:B---3--:R-:W-:Y:S05]  /*8f50*/  @!P0 BRA `(.L_x_176) ;  /* 0xfffffffc00f08947 */ /* 0x008fea000383ffff */
[----:B------:R-:W-:Y:S05]  /*8f60*/  BRA `(.L_x_177) ;  /* 0xffffffbc00947947 */ /* 0x000fea000383ffff */
.L_x_87:
[----:B------:R-:W-:-:S07]  /*8f70*/  MOV R0, UR21 ;  /* 0x0000001500007c02 */ /* 0x000fce0008000f00 */
.L_x_178:
[----:B---3--:R3:W4:Y:S02]  /*8f80*/  SYNCS.PHASECHK.TRANS64.TRYWAIT P0, [R0+URZ+0x70], R2 ;  /* 0x00007002000075a7 */ /* 0x00872400080011ff */
[----:B----4-:R-:W-:Y:S05]  /*8f90*/  @!P0 NANOSLEEP.SYNCS 0x989680 ;  /* 0x009896800000895d */ /* 0x010fea0003900000 */
[----:B------:R-:W4:Y:S02]  /*8fa0*/  @!P0 SYNCS.PHASECHK.TRANS64 P0, [R0+URZ+0x70], R2 ;  /* 0x00007002000085a7 */ /* 0x000f2400080010ff */
[----:B----4-:R-:W-:Y:S05]  /*8fb0*/  @!P0 BRA `(.L_x_178) ;  /* 0xfffffffc00f08947 */ /* 0x010fea000383ffff */
[----:B------:R-:W-:Y:S05]  /*8fc0*/  BRA `(.L_x_179) ;  /* 0xffffffc0000c7947 */ /* 0x000fea000383ffff */
.L_x_88:
[----:B---3--:R-:W-:-:S07]  /*8fd0*/  MOV R0, UR21 ;  /* 0x0000001500007c02 */ /* 0x008fce0008000f00 */
.L_x_180:
[----:B---3--:R3:W4:Y:S02]  /*8fe0*/  SYNCS.PHASECHK.TRANS64.TRYWAIT P0, [R0+URZ+0x78], R2 ;  /* 0x00007802000075a7 */ /* 0x00872400080011ff */
[----:B----4-:R-:W-:Y:S05]  /*8ff0*/  @!P0 NANOSLEEP.SYNCS 0x989680 ;  /* 0x009896800000895d */ /* 0x010fea0003900000 */
[----:B------:R-:W4:Y:S02]  /*9000*/  @!P0 SYNCS.PHASECHK.TRANS64 P0, [R0+URZ+0x78], R2 ;  /* 0x00007802000085a7 */ /* 0x000f2400080010ff */
[----:B----4-:R-:W-:Y:S05]  /*9010*/  @!P0 BRA `(.L_x_180) ;  /* 0xfffffffc00f08947 */ /* 0x010fea000383ffff */
[----:B------:R-:W-:Y:S05]  /*9020*/  BRA `(.L_x_181) ;  /* 0xffffffbc00fc7947 */ /* 0x000fea000383ffff */
.L_x_89:
[----:B---3--:R-:W-:-:S07]  /*9030*/  MOV R0, UR21 ;  /* 0x0000001500007c02 */ /* 0x008fce0008000f00 */
.L_x_182:
[----:B---3--:R3:W4:Y:S02]  /*9040*/  SYNCS.PHASECHK.TRANS64.TRYWAIT P0, [R0+URZ+0x80], R2 ;  /* 0x00008002000075a7 */ /* 0x00872400080011ff */
[----:B----4-:R-:W-:Y:S05]  /*9050*/  @!P0 NANOSLEEP.SYNCS 0x989680 ;  /* 0x009896800000895d */ /* 0x010fea0003900000 */
[----:B------:R-:W4:Y:S02]  /*9060*/  @!P0 SYNCS.PHASECHK.TRANS64 P0, [R0+URZ+0x80], R2 ;  /* 0x00008002000085a7 */ /* 0x000f2400080010ff */
[----:B----4-:R-:W-:Y:S05]  /*9070*/  @!P0 BRA `(.L_x_182) ;  /* 0xfffffffc00f08947 */ /* 0x010fea000383ffff */
[----:B------:R-:W-:Y:S05]  /*9080*/  BRA `(.L_x_183) ;  /* 0xffffffbc00ec7947 */ /* 0x000fea000383ffff */
.L_x_91:
[----:B-1----:R1:W2:Y:S02]  /*9090*/  SYNCS.PHASECHK.TRANS64.TRYWAIT P0, [R3+URZ+0xa0], R0 ;  /* 0x0000a000030075a7 */ /* 0x0022a400080011ff */
[----:B--2---:R-:W-:Y:S05]  /*90a0*/  @!P0 NANOSLEEP.SYNCS 0x989680 ;  /* 0x009896800000895d */ /* 0x004fea0003900000 */
[----:B------:R-:W2:Y:S02]  /*90b0*/  @!P0 SYNCS.PHASECHK.TRANS64 P0, [R3+URZ+0xa0], R0 ;  /* 0x0000a000030085a7 */ /* 0x000ea400080010ff */
[----:B--2---:R-:W-:Y:S05]  /*90c0*/  @!P0 BRA `(.L_x_91) ;  /* 0xfffffffc00f08947 */ /* 0x004fea000383ffff */
[----:B------:R-:W-:Y:S05]  /*90d0*/  BRA `(.L_x_184) ;  /* 0xffffffc000b87947 */ /* 0x000fea000383ffff */
.L_x_102:
[----:B-1----:R-:W-:Y:S04]  /*90e0*/  MOV R0, UR44 ;  /* 0x0000002c00007c02 */ /* 0x002fe80008000f00 */
[----:B------:R1:W2:Y:S03]  /*90f0*/  SYNCS.PHASECHK.TRANS64.TRYWAIT P1, [R0+URZ+0x50], R3 ;  /* 0x00005003000075a7 */ /* 0x0002a600080211ff */
[----:B--2---:R-:W-:Y:S05]  /*9100*/  @!P1 NANOSLEEP.SYNCS 0x989680 ;  /* 0x009896800000995d */ /* 0x004fea0003900000 */
[----:B------:R-:W2:Y:S02]  /*9110*/  @!P1 SYNCS.PHASECHK.TRANS64 P1, [R0+URZ+0x50], R3 ;  /* 0x00005003000095a7 */ /* 0x000ea400080210ff */
[----:B--2---:R-:W-:Y:S05]  /*9120*/  @!P1 BRA `(.L_x_102) ;  /* 0xfffffffc00ec9947 */ /* 0x004fea000383ffff */
[----:B------:R-:W-:Y:S05]  /*9130*/  BRA `(.L_x_101) ;  /* 0xffffffd0001c7947 */ /* 0x000fea000383ffff */
.L_x_104:
[----:B-1----:R1:W3:Y:S02]  /*9140*/  SYNCS.PHASECHK.TRANS64.TRYWAIT P0, [R26+URZ+0xc0], R2 ;  /* 0x0000c0021a0075a7 */ /* 0x0022e400080011ff */
[----:B---3--:R-:W-:Y:S05]  /*9150*/  @!P0 NANOSLEEP.SYNCS 0x989680 ;  /* 0x009896800000895d */ /* 0x008fea0003900000 */
[----:B------:R-:W3:Y:S02]  /*9160*/  @!P0 SYNCS.PHASECHK.TRANS64 P0, [R26+URZ+0xc0], R2 ;  /* 0x0000c0021a0085a7 */ /* 0x000ee400080010ff */
[----:B---3--:R-:W-:Y:S05]  /*9170*/  @!P0 BRA `(.L_x_104) ;  /* 0xfffffffc00f08947 */ /* 0x008fea000383ffff */
[----:B------:R-:W-:Y:S05]  /*9180*/  BRA `(.L_x_103) ;  /* 0xffffffd000407947 */ /* 0x000fea000383ffff */
.L_x_113:
[----:B---3--:R3:W4:Y:S02]  /*9190*/  SYNCS.PHASECHK.TRANS64.TRYWAIT P0, [R4+URZ+0x50], R0 ;  /* 0x00005000040075a7 */ /* 0x00872400080011ff */
[----:B----4-:R-:W-:Y:S05]  /*91a0*/  @!P0 NANOSLEEP.SYNCS 0x989680 ;  /* 0x009896800000895d */ /* 0x010fea0003900000 */
[----:B------:R-:W4:Y:S02]  /*91b0*/  @!P0 SYNCS.PHASECHK.TRANS64 P0, [R4+URZ+0x50], R0 ;  /* 0x00005000040085a7 */ /* 0x000f2400080010ff */
[----:B----4-:R-:W-:Y:S05]  /*91c0*/  @!P0 BRA `(.L_x_113) ;  /* 0xfffffffc00f08947 */ /* 0x010fea000383ffff */
[----:B------:R-:W-:Y:S05]  /*91d0*/  BRA `(.L_x_112) ;  /* 0xffffffd8002c7947 */ /* 0x000fea000383ffff */
.L_x_121:
[----:B-1----:R1:W4:Y:S02]  /*91e0*/  SYNCS.PHASECHK.TRANS64.TRYWAIT P0, [R2+URZ+0x50], R4 ;  /* 0x00005004020075a7 */ /* 0x00232400080011ff */
[----:B----4-:R-:W-:Y:S05]  /*91f0*/  @!P0 NANOSLEEP.SYNCS 0x989680 ;  /* 0x009896800000895d */ /* 0x010fea0003900000 */
[----:B------:R-:W4:Y:S02]  /*9200*/  @!P0 SYNCS.PHASECHK.TRANS64 P0, [R2+URZ+0x50], R4 ;  /* 0x00005004020085a7 */ /* 0x000f2400080010ff */
[----:B----4-:R-:W-:Y:S05]  /*9210*/  @!P0 BRA `(.L_x_121) ;  /* 0xfffffffc00f08947 */ /* 0x010fea000383ffff */
[----:B------:R-:W-:Y:S05]  /*9220*/  BRA `(.L_x_120) ;  /* 0xffffffe0003c7947 */ /* 0x000fea000383ffff */
.L_x_129:
[----:B---3--:R3:W4:Y:S02]  /*9230*/  SYNCS.PHASECHK.TRANS64.TRYWAIT P0, [R3+URZ+0x50], R0 ;  /* 0x00005000030075a7 */ /* 0x00872400080011ff */
[----:B----4-:R-:W-:Y:S05]  /*9240*/  @!P0 NANOSLEEP.SYNCS 0x989680 ;  /* 0x009896800000895d */ /* 0x010fea0003900000 */
[----:B------:R-:W4:Y:S02]  /*9250*/  @!P0 SYNCS.PHASECHK.TRANS64 P0, [R3+URZ+0x50], R0 ;  /* 0x00005000030085a7 */ /* 0x000f2400080010ff */
[----:B----4-:R-:W-:Y:S05]  /*9260*/  @!P0 BRA `(.L_x_129) ;  /* 0xfffffffc00f08947 */ /* 0x010fea000383ffff */
[----:B------:R-:W-:Y:S05]  /*9270*/  BRA `(.L_x_128) ;  /* 0xffffffe800487947 */ /* 0x000fea000383ffff */
        .weak           $__internal_0_$__cuda_sm10x_tcgen05_guardrail_trap_col_being_dealloced_not_returned_by_alloc
        .type           $__internal_0_$__cuda_sm10x_tcgen05_guardrail_trap_col_being_dealloced_not_returned_by_alloc,@function
        .size           $__internal_0_$__cuda_sm10x_tcgen05_guardrail_trap_col_being_dealloced_not_returned_by_alloc,($__internal_1_$__cuda_sm10x_tcgen05_guardrail_trap_phase_invalid_during_alloc - $__internal_0_$__cuda_sm10x_tcgen05_guardrail_trap_col_being_dealloced_not_returned_by_alloc)
$__internal_0_$__cuda_sm10x_tcgen05_guardrail_trap_col_being_dealloced_not_returned_by_alloc:
[----:B------:R-:W-:Y:S05]  /*9280*/  BPT.TRAP 0x1 ;  /* 0x000000040000795c */ /* 0x000fea0000300000 */
[----:B------:R-:W-:-:S04]  /*9290*/  HFMA2 R3, -RZ, RZ, 0, 0 ;  /* 0x00000000ff037431 */ /* 0x000fc800000001ff */
[----:B------:R-:W-:Y:S05]  /*92a0*/  RET.REL.NODEC R2 `(_ZN7cutlass13device_kernelINS_4gemm6kernel13GemmUniversalIN4cute5tupleIJiiiiEEENS1_10collective13CollectiveMmaINS1_35MainloopSm100TmaUmmaWarpSpecializedILi5ELi2ELi4ENS5_IJNS4_1CILi1EEENSA_ILi2EEESB_EEEEENS5_IJNSA_ILi64EEENSA_ILi128EEESF_EEENS_6half_tENS5_IJlSB_lEEESI_SJ_NS4_8TiledMMAINS4_8MMA_AtomIJNS4_20SM100_MMA_F16BF16_SSISI_SI_fLi64ELi128ELNS4_4UMMA5MajorE0ELSO_0ELNSN_7ScaleInE0ELSP_0EEEEEENS4_6LayoutINS5_IJSB_SB_SB_EEENS5_IJNSA_ILi0EEESU_SU_EEEEENS5_IJNS4_10UnderscoreESX_SX_EEEEENS4_23SM90_TMA_LOAD_MULTICASTENS4_14ComposedLayoutINS4_7SwizzleILi3ELi4ELi3EEENS4_18smem_ptr_flag_bitsILi16EEENSS_INS5_IJNSA_ILi8EEESF_EEENS5_IJSF_SB_EEEEEEEvNS4_8identityENS4_13SM90_TMA_LOADES1A_vS1B_EENS_8epilogue10collective18CollectiveEpilogueINS1E_23Sm100TmaWarpSpecializedILi4ELi2ELi16ELb1ELb0EEEJSH_NS5_IJNSS_ISF_SB_EENSS_INSA_ILi32EEESB_EEEEESI_SJ_SI_SJ_NS1E_6fusion15FusionCallbacksIS1I_NS1N_17LinearCombinationISI_fSI_fLNS_15FloatRoundStyleE2EEESH_S1M_JEEENS4_5SM1004TMEM4LOAD26SM100_TMEM_LOAD_16dp256b4xES1C_NS11_INS12_ILi2ELi4ELi3EEES15_NSS_INS5_IJS16_S1K_EEENS5_IJS1K_SB_EEEEEEENS4_17SM75_U32x4_LDSM_NENS4_14SM90_TMA_STOREES21_NS4_17SM90_U32x4_STSM_NENS4_39AutoVectorizingCopyWithAssumedAlignmentILi128EEEEEEvvEEEEvNT_6ParamsE) ;  /* 0xffffff6c02547950 */ /* 0x000fea0003c3ffff */
        .weak           $__internal_1_$__cuda_sm10x_tcgen05_guardrail_trap_phase_invalid_during_alloc
        .type           $__internal_1_$__cuda_sm10x_tcgen05_guardrail_trap_phase_invalid_during_alloc,@function
        .size           $__internal_1_$__cuda_sm10x_tcgen05_guardrail_trap_phase_invalid_during_alloc,($__internal_2_$__cuda_sm10x_tcgen05_guardrail_trap_unallocated_columns_being_dealloced - $__internal_1_$__cuda_sm10x_tcgen05_guardrail_trap_phase_invalid_during_alloc)
$__internal_1_$__cuda_sm10x_tcgen05_guardrail_trap_phase_invalid_during_alloc:
[----:B------:R-:W-:Y:S05]  /*92b0*/  BPT.TRAP 0x1 ;  /* 0x000000040000795c */ /* 0x000fea0000300000 */
[----:B------:R-:W-:-:S04]  /*92c0*/  MOV R5, 0x0 ;  /* 0x0000000000057802 */ /* 0x000fc80000000f00 */
[----:B------:R-:W-:Y:S05]  /*92d0*/  RET.REL.NODEC R4 `(_ZN7cutlass13device_kernelINS_4gemm6kernel13GemmUniversalIN4cute5tupleIJiiiiEEENS1_10collective13CollectiveMmaINS1_35MainloopSm100TmaUmmaWarpSpecializedILi5ELi2ELi4ENS5_IJNS4_1CILi1EEENSA_ILi2EEESB_EEEEENS5_IJNSA_ILi64EEENSA_ILi128EEESF_EEENS_6half_tENS5_IJlSB_lEEESI_SJ_NS4_8TiledMMAINS4_8MMA_AtomIJNS4_20SM100_MMA_F16BF16_SSISI_SI_fLi64ELi128ELNS4_4UMMA5MajorE0ELSO_0ELNSN_7ScaleInE0ELSP_0EEEEEENS4_6LayoutINS5_IJSB_SB_SB_EEENS5_IJNSA_ILi0EEESU_SU_EEEEENS5_IJNS4_10UnderscoreESX_SX_EEEEENS4_23SM90_TMA_LOAD_MULTICASTENS4_14ComposedLayoutINS4_7SwizzleILi3ELi4ELi3EEENS4_18smem_ptr_flag_bitsILi16EEENSS_INS5_IJNSA_ILi8EEESF_EEENS5_IJSF_SB_EEEEEEEvNS4_8identityENS4_13SM90_TMA_LOADES1A_vS1B_EENS_8epilogue10collective18CollectiveEpilogueINS1E_23Sm100TmaWarpSpecializedILi4ELi2ELi16ELb1ELb0EEEJSH_NS5_IJNSS_ISF_SB_EENSS_INSA_ILi32EEESB_EEEEESI_SJ_SI_SJ_NS1E_6fusion15FusionCallbacksIS1I_NS1N_17LinearCombinationISI_fSI_fLNS_15FloatRoundStyleE2EEESH_S1M_JEEENS4_5SM1004TMEM4LOAD26SM100_TMEM_LOAD_16dp256b4xES1C_NS11_INS12_ILi2ELi4ELi3EEES15_NSS_INS5_IJS16_S1K_EEENS5_IJS1K_SB_EEEEEEENS4_17SM75_U32x4_LDSM_NENS4_14SM90_TMA_STOREES21_NS4_17SM90_U32x4_STSM_NENS4_39AutoVectorizingCopyWithAssumedAlignmentILi128EEEEEEvvEEEEvNT_6ParamsE) ;  /* 0xffffff6c04487950 */ /* 0x000fea0003c3ffff */
        .weak           $__internal_2_$__cuda_sm10x_tcgen05_guardrail_trap_unallocated_columns_being_dealloced
        .type           $__internal_2_$__cuda_sm10x_tcgen05_guardrail_trap_unallocated_columns_being_dealloced,@function
        .size           $__internal_2_$__cuda_sm10x_tcgen05_guardrail_trap_unallocated_columns_being_dealloced,(.L_x_186 - $__internal_2_$__cuda_sm10x_tcgen05_guardrail_trap_unallocated_columns_being_dealloced)
$__internal_2_$__cuda_sm10x_tcgen05_guardrail_trap_unallocated_columns_being_dealloced:
[----:B------:R-:W-:Y:S05]  /*92e0*/  BPT.TRAP 0x1 ;  /* 0x000000040000795c */ /* 0x000fea0000300000 */
[----:B------:R-:W-:-:S04]  /*92f0*/  HFMA2 R3, -RZ, RZ, 0, 0 ;  /* 0x00000000ff037431 */ /* 0x000fc800000001ff */
[----:B------:R-:W-:Y:S05]  /*9300*/  RET.REL.NODEC R2 `(_ZN7cutlass13device_kernelINS_4gemm6kernel13GemmUniversalIN4cute5tupleIJiiiiEEENS1_10collective13CollectiveMmaINS1_35MainloopSm100TmaUmmaWarpSpecializedILi5ELi2ELi4ENS5_IJNS4_1CILi1EEENSA_ILi2EEESB_EEEEENS5_IJNSA_ILi64EEENSA_ILi128EEESF_EEENS_6half_tENS5_IJlSB_lEEESI_SJ_NS4_8TiledMMAINS4_8MMA_AtomIJNS4_20SM100_MMA_F16BF16_SSISI_SI_fLi64ELi128ELNS4_4UMMA5MajorE0ELSO_0ELNSN_7ScaleInE0ELSP_0EEEEEENS4_6LayoutINS5_IJSB_SB_SB_EEENS5_IJNSA_ILi0EEESU_SU_EEEEENS5_IJNS4_10UnderscoreESX_SX_EEEEENS4_23SM90_TMA_LOAD_MULTICASTENS4_14ComposedLayoutINS4_7SwizzleILi3ELi4ELi3EEENS4_18smem_ptr_flag_bitsILi16EEENSS_INS5_IJNSA_ILi8EEESF_EEENS5_IJSF_SB_EEEEEEEvNS4_8identityENS4_13SM90_TMA_LOADES1A_vS1B_EENS_8epilogue10collective18CollectiveEpilogueINS1E_23Sm100TmaWarpSpecializedILi4ELi2ELi16ELb1ELb0EEEJSH_NS5_IJNSS_ISF_SB_EENSS_INSA_ILi32EEESB_EEEEESI_SJ_SI_SJ_NS1E_6fusion15FusionCallbacksIS1I_NS1N_17LinearCombinationISI_fSI_fLNS_15FloatRoundStyleE2EEESH_S1M_JEEENS4_5SM1004TMEM4LOAD26SM100_TMEM_LOAD_16dp256b4xES1C_NS11_INS12_ILi2ELi4ELi3EEES15_NSS_INS5_IJS16_S1K_EEENS5_IJS1K_SB_EEEEEEENS4_17SM75_U32x4_LDSM_NENS4_14SM90_TMA_STOREES21_NS4_17SM90_U32x4_STSM_NENS4_39AutoVectorizingCopyWithAssumedAlignmentILi128EEEEEEvvEEEEvNT_6ParamsE) ;  /* 0xffffff6c023c7950 */ /* 0x000fea0003c3ffff */
.L_x_185:
[----:B------:R-:W-:-:S00]  /*9310*/  BRA `(.L_x_185) ;  /* 0xfffffffc00fc7947 */ /* 0x000fc0000383ffff */
[----:B------:R-:W-:-:S00]  /*9320*/  NOP ;  /* 0x0000000000007918 */ /* 0x000fc00000000000 */
        /* <DEDUP_REMOVED lines=13> */
.L_x_186:


//--------------------- .nv.global.init           --------------------------
	.section	.nv.global.init,"aw",@progbits
.nv.global.init:
	.type		$str$27,@object
	.size		$str$27,($str$28 - $str$27)
$str$27:
        /*0000*/ 	.byte	0x28, 0x61, 0x64, 0x64, 0x72, 0x65, 0x73, 0x73, 0x20, 0x26, 0x20, 0x6d, 0x61, 0x73, 0x6b, 0x29
        /*0010*/ 	.byte	0x20, 0x3d, 0x3d, 0x20, 0x30, 0x00
	.type		$str$28,@object
	.size		$str$28,($str$26 - $str$28)
$str$28:
        /*0016*/ 	.byte	0x2f, 0x74, 0x6d, 0x70, 0x2f, 0x63, 0x75, 0x74, 0x6c, 0x61, 0x73, 0x73, 0x5f, 0x73, 0x77, 0x65
        /*0026*/ 	.byte	0x65, 0x70, 0x5f, 0x73, 0x72, 0x63, 0x2f, 0x69, 0x6e, 0x63, 0x6c, 0x75, 0x64, 0x65, 0x2f, 0x63
        /*0036*/ 	.byte	0x75, 0x74, 0x65, 0x2f, 0x70, 0x6f, 0x69, 0x6e, 0x74, 0x65, 0x72, 0x5f, 0x66, 0x6c, 0x61, 0x67
        /*0046*/ 	.byte	0x67, 0x65, 0x64, 0x2e, 0x68, 0x70, 0x70, 0x00
	.type		$str$26,@object
	.size		$str$26,($str$25 - $str$26)
$str$26:
        /*004e*/ 	.byte	0x2f, 0x74, 0x6d, 0x70, 0x2f, 0x63, 0x75, 0x74, 0x6c, 0x61, 0x73, 0x73, 0x5f, 0x73, 0x77, 0x65
        /*005e*/ 	.byte	0x65, 0x70, 0x5f, 0x73, 0x72, 0x63, 0x2f, 0x69, 0x6e, 0x63, 0x6c, 0x75, 0x64, 0x65, 0x2f, 0x63
        /*006e*/ 	.byte	0x75, 0x74, 0x65, 0x2f, 0x61, 0x74, 0x6f, 0x6d, 0x2f, 0x63, 0x6f, 0x70, 0x79, 0x5f, 0x74, 0x72
        /*007e*/ 	.byte	0x61, 0x69, 0x74, 0x73, 0x5f, 0x73, 0x6d, 0x31, 0x30, 0x30, 0x2e, 0x68, 0x70, 0x70, 0x00
	.type		$str$25,@object
	.size		$str$25,(__unnamed_1 - $str$25)
$str$25:
        /*008d*/ 	.byte	0x28, 0x28, 0x75, 0x69, 0x6e, 0x74, 0x33, 0x32, 0x5f, 0x74, 0x28, 0x74, 0x68, 0x72, 0x65, 0x61
        /*009d*/ 	.byte	0x64, 0x49, 0x64, 0x78, 0x2e, 0x78, 0x29, 0x20, 0x2f, 0x20, 0x33, 0x32, 0x29, 0x20, 0x25, 0x20
        /*00ad*/ 	.byte	0x34, 0x29, 0x20, 0x3d, 0x3d, 0x20, 0x28, 0x28, 0x28, 0x74, 0x6d, 0x65, 0x6d, 0x5f, 0x61, 0x64
        /*00bd*/ 	.byte	0x64, 0x72, 0x20, 0x3e, 0x3e, 0x20, 0x31, 0x36, 0x29, 0x20, 0x2f, 0x20, 0x33, 0x32, 0x29, 0x20
        /*00cd*/ 	.byte	0x25, 0x20, 0x34, 0x29, 0x00
	.type		__unnamed_1,@object
	.size		__unnamed_1,(__unnamed_2 - __unnamed_1)
__unnamed_1:
        /*00d2*/ 	.byte	0x61, 0x75, 0x74, 0x6f, 0x20, 0x63, 0x75, 0x74, 0x65, 0x3a, 0x3a, 0x61, 0x73, 0x5f, 0x70, 0x6f
        /* <DEDUP_REMOVED lines=24> */
        /*0262*/ 	.byte	0x3e, 0x3e, 0x3e, 0x5d, 0x00
	.type		__unnamed_2,@object
	.size		__unnamed_2,(.L_2 - __unnamed_2)
__unnamed_2:
        /* <DEDUP_REMOVED lines=46> */
.L_2:


//--------------------- .nv.shared._ZN7cutlass13device_kernelINS_4gemm6kernel13GemmUniversalIN4cute5tupleIJiiiiEEENS1_10collective13CollectiveMmaINS1_35MainloopSm100TmaUmmaWarpSpecializedILi5ELi2ELi4ENS5_IJNS4_1CILi1EEENSA_ILi2EEESB_EEEEENS5_IJNSA_ILi64EEENSA_ILi128EEESF_EEENS_6half_tENS5_IJlSB_lEEESI_SJ_NS4_8TiledMMAINS4_8MMA_AtomIJNS4_20SM100_MMA_F16BF16_SSISI_SI_fLi64ELi128ELNS4_4UMMA5MajorE0ELSO_0ELNSN_7ScaleInE0ELSP_0EEEEEENS4_6LayoutINS5_IJSB_SB_SB_EEENS5_IJNSA_ILi0EEESU_SU_EEEEENS5_IJNS4_10UnderscoreESX_SX_EEEEENS4_23SM90_TMA_LOAD_MULTICASTENS4_14ComposedLayoutINS4_7SwizzleILi3ELi4ELi3EEENS4_18smem_ptr_flag_bitsILi16EEENSS_INS5_IJNSA_ILi8EEESF_EEENS5_IJSF_SB_EEEEEEEvNS4_8identityENS4_13SM90_TMA_LOADES1A_vS1B_EENS_8epilogue10collective18CollectiveEpilogueINS1E_23Sm100TmaWarpSpecializedILi4ELi2ELi16ELb1ELb0EEEJSH_NS5_IJNSS_ISF_SB_EENSS_INSA_ILi32EEESB_EEEEESI_SJ_SI_SJ_NS1E_6fusion15FusionCallbacksIS1I_NS1N_17LinearCombinationISI_fSI_fLNS_15FloatRoundStyleE2EEESH_S1M_JEEENS4_5SM1004TMEM4LOAD26SM100_TMEM_LOAD_16dp256b4xES1C_NS11_INS12_ILi2ELi4ELi3EEES15_NSS_INS5_IJS16_S1K_EEENS5_IJS1K_SB_EEEEEEENS4_17SM75_U32x4_LDSM_NENS4_14SM90_TMA_STOREES21_NS4_17SM90_U32x4_STSM_NENS4_39AutoVectorizingCopyWithAssumedAlignmentILi128EEEEEEvvEEEEvNT_6ParamsE --------------------------
	.section	.nv.shared._ZN7cutlass13device_kernelINS_4gemm6kernel13GemmUniversalIN4cute5tupleIJiiiiEEENS1_10collective13CollectiveMmaINS1_35MainloopSm100TmaUmmaWarpSpecializedILi5ELi2ELi4ENS5_IJNS4_1CILi1EEENSA_ILi2EEESB_EEEEENS5_IJNSA_ILi64EEENSA_ILi128EEESF_EEENS_6half_tENS5_IJlSB_lEEESI_SJ_NS4_8TiledMMAINS4_8MMA_AtomIJNS4_20SM100_MMA_F16BF16_SSISI_SI_fLi64ELi128ELNS4_4UMMA5MajorE0ELSO_0ELNSN_7ScaleInE0ELSP_0EEEEEENS4_6LayoutINS5_IJSB_SB_SB_EEENS5_IJNSA_ILi0EEESU_SU_EEEEENS5_IJNS4_10UnderscoreESX_SX_EEEEENS4_23SM90_TMA_LOAD_MULTICASTENS4_14ComposedLayoutINS4_7SwizzleILi3ELi4ELi3EEENS4_18smem_ptr_flag_bitsILi16EEENSS_INS5_IJNSA_ILi8EEESF_EEENS5_IJSF_SB_EEEEEEEvNS4_8identityENS4_13SM90_TMA_LOADES1A_vS1B_EENS_8epilogue10collective18CollectiveEpilogueINS1E_23Sm100TmaWarpSpecializedILi4ELi2ELi16ELb1ELb0EEEJSH_NS5_IJNSS_ISF_SB_EENSS_INSA_ILi32EEESB_EEEEESI_SJ_SI_SJ_NS1E_6fusion15FusionCallbacksIS1I_NS1N_17LinearCombinationISI_fSI_fLNS_15FloatRoundStyleE2EEESH_S1M_JEEENS4_5SM1004TMEM4LOAD26SM100_TMEM_LOAD_16dp256b4xES1C_NS11_INS12_ILi2ELi4ELi3EEES15_NSS_INS5_IJS16_S1K_EEENS5_IJS1K_SB_EEEEEEENS4_17SM75_U32x4_LDSM_NENS4_14SM90_TMA_STOREES21_NS4_17SM90_U32x4_STSM_NENS4_39AutoVectorizingCopyWithAssumedAlignmentILi128EEEEEEvvEEEEvNT_6ParamsE,"aw",@nobits
	.sectionflags	@""
	.align	16
	.zero		1024


//--------------------- .nv.shared.reserved.0     --------------------------
	.section	.nv.shared.reserved.0,"aw",@nobits
	.weak		__nv_reservedSMEM_offset_0_alias
	.size		__nv_reservedSMEM_offset_0_alias, 0, 64
	.other		__nv_reservedSMEM_offset_0_alias,@"STO_CUDA_RESERVED_SHARED STV_DEFAULT"
__nv_reservedSMEM_offset_0_alias:
	.zero		0
.nv.shared.reserved.0:
	.zero		64
	.weak		__nv_reservedSMEM_tcgen05_partition
	.type		__nv_reservedSMEM_tcgen05_partition,@object
	.size		__nv_reservedSMEM_tcgen05_partition,(.L_0 - __nv_reservedSMEM_tcgen05_partition)
__nv_reservedSMEM_tcgen05_partition:
	.zero		32
.L_0:


//--------------------- .nv.global                --------------------------
	.section	.nv.global,"aw",@nobits
.nv.global:
	.type		_ZN39_INTERNAL_d4ab6add_4_k_cu_6a5bb50b_67024cute1_E,@object
	.size		_ZN39_INTERNAL_d4ab6add_4_k_cu_6a5bb50b_67024cute1_E,(_ZN39_INTERNAL_d4ab6add_4_k_cu_6a5bb50b_67024cuda3std3__45__cpo6cbeginE - _ZN39_INTERNAL_d4ab6add_4_k_cu_6a5bb50b_67024cute1_E)
_ZN39_INTERNAL_d4ab6add_4_k_cu_6a5bb50b_67024cute1_E:
	.zero		1
	.type		_ZN39_INTERNAL_d4ab6add_4_k_cu_6a5bb50b_67024cuda3std3__45__cpo6cbeginE,@object
	.size		_ZN39_INTERNAL_d4ab6add_4_k_cu_6a5bb50b_67024cuda3std3__45__cpo6cbeginE,(_ZN39_INTERNAL_d4ab6add_4_k_cu_6a5bb50b_67024cuda3std3__48in_placeE - _ZN39_INTERNAL_d4ab6add_4_k_cu_6a5bb50b_67024cuda3std3__45__cpo6cbeginE)
_ZN39_INTERNAL_d4ab6add_4_k_cu_6a5bb50b_67024cuda3std3__45__cpo6cbeginE:
	.zero		1
	.type		_ZN39_INTERNAL_d4ab6add_4_k_cu_6a5bb50b_67024cuda3std3__48in_placeE,@object
	.size		_ZN39_INTERNAL_d4ab6add_4_k_cu_6a5bb50b_67024cuda3std3__48in_placeE,(_ZN39_INTERNAL_d4ab6add_4_k_cu_6a5bb50b_67024cuda3std6ranges3__45__cpo9iter_moveE - _ZN39_INTERNAL_d4ab6add_4_k_cu_6a5bb50b_67024cuda3std3__48in_placeE)
_ZN39_INTERNAL_d4ab6add_4_k_cu_6a5bb50b_67024cuda3std3__48in_placeE:
	.zero		1
	.type		_ZN39_INTERNAL_d4ab6add_4_k_cu_6a5bb50b_67024cuda3std6ranges3__45__cpo9iter_moveE,@object
	.size		_ZN39_INTERNAL_d4ab6add_4_k_cu_6a5bb50b_67024cuda3std6ranges3__45__cpo9iter_moveE,(_ZN39_INTERNAL_d4ab6add_4_k_cu_6a5bb50b_67024cuda3std3__45__cpo5beginE - _ZN39_INTERNAL_d4ab6add_4_k_cu_6a5bb50b_67024cuda3std6ranges3__45__cpo9iter_moveE)
_ZN39_INTERNAL_d4ab6add_4_k_cu_6a5bb50b_67024cuda3std6ranges3__45__cpo9iter_moveE:
	.zero		1
	.type		_ZN39_INTERNAL_d4ab6add_4_k_cu_6a5bb50b_67024cuda3std3__45__cpo5beginE,@object
	.size		_ZN39_INTERNAL_d4ab6add_4_k_cu_6a5bb50b_67024cuda3std3__45__cpo5beginE,(_ZN39_INTERNAL_d4ab6add_4_k_cu_6a5bb50b_67024cuda3std3__441_GLOBAL__N__d4ab6add_4_k_cu_6a5bb50b_67026ignoreE - _ZN39_INTERNAL_d4ab6add_4_k_cu_6a5bb50b_67024cuda3std3__45__cpo5beginE)
_ZN39_INTERNAL_d4ab6add_4_k_cu_6a5bb50b_67024cuda3std3__45__cpo5beginE:
	.zero		1
	.type		_ZN39_INTERNAL_d4ab6add_4_k_cu_6a5bb50b_67024cuda3std3__441_GLOBAL__N__d4ab6add_4_k_cu_6a5bb50b_67026ignoreE,@object
	.size		_ZN39_INTERNAL_d4ab6add_4_k_cu_6a5bb50b_67024cuda3std3__441_GLOBAL__N__d4ab6add_4_k_cu_6a5bb50b_67026ignoreE,(_ZN39_INTERNAL_d4ab6add_4_k_cu_6a5bb50b_67024cute7productE - _ZN39_INTERNAL_d4ab6add_4_k_cu_6a5bb50b_67024cuda3std3__441_GLOBAL__N__d4ab6add_4_k_cu_6a5bb50b_67026ignoreE)
_ZN39_INTERNAL_d4ab6add_4_k_cu_6a5bb50b_67024cuda3std3__441_GLOBAL__N__d4ab6add_4_k_cu_6a5bb50b_67026ignoreE:
	.zero		1
	.type		_ZN39_INTERNAL_d4ab6add_4_k_cu_6a5bb50b_67024cute7productE,@object
	.size		_ZN39_INTERNAL_d4ab6add_4_k_cu_6a5bb50b_67024cute7productE,(_ZN39_INTERNAL_d4ab6add_4_k_cu_6a5bb50b_67024cuda3std3__45__cpo3endE - _ZN39_INTERNAL_d4ab6add_4_k_cu_6a5bb50b_67024cute7productE)
_ZN39_INTERNAL_d4ab6add_4_k_cu_6a5bb50b_67024cute7productE:
	.zero		1
	.type		_ZN39_INTERNAL_d4ab6add_4_k_cu_6a5bb50b_67024cuda3std3__45__cpo3endE,@object
	.size		_ZN39_INTERNAL_d4ab6add_4_k_cu_6a5bb50b_67024cuda3std3__45__cpo3endE,(_ZN39_INTERNAL_d4ab6add_4_k_cu_6a5bb50b_67024cuda3std3__419piecewise_constructE - _ZN39_INTERNAL_d4ab6add_4_k_cu_6a5bb50b_67024cuda3std3__45__cpo3endE)
_ZN39_INTERNAL_d4ab6add_4_k_cu_6a5bb50b_67024cuda3std3__45__cpo3endE:
	.zero		1
	.type		_ZN39_INTERNAL_d4ab6add_4_k_cu_6a5bb50b_67024cuda3std3__419piecewise_constructE,@object
	.size		_ZN39_INTERNAL_d4ab6add_4_k_cu_6a5bb50b_67024cuda3std3__419piecewise_constructE,(_ZN39_INTERNAL_d4ab6add_4_k_cu_6a5bb50b_67024cuda3std3__45__cpo4cendE - _ZN39_INTERNAL_d4ab6add_4_k_cu_6a5bb50b_67024cuda3std3__419piecewise_constructE)
_ZN39_INTERNAL_d4ab6add_4_k_cu_6a5bb50b_67024cuda3std3__419piecewise_constructE:
	.zero		1
	.type		_ZN39_INTERNAL_d4ab6add_4_k_cu_6a5bb50b_67024cuda3std3__45__cpo4cendE,@object
	.size		_ZN39_INTERNAL_d4ab6add_4_k_cu_6a5bb50b_67024cuda3std3__45__cpo4cendE,(_ZN39_INTERNAL_d4ab6add_4_k_cu_6a5bb50b_67024cuda3std6ranges3__45__cpo4swapE - _ZN39_INTERNAL_d4ab6add_4_k_cu_6a5bb50b_67024cuda3std3__45__cpo4cendE)
_ZN39_INTERNAL_d4ab6add_4_k_cu_6a5bb50b_67024cuda3std3__45__cpo4cendE:
	.zero		1
	.type		_ZN39_INTERNAL_d4ab6add_4_k_cu_6a5bb50b_67024cuda3std6ranges3__45__cpo4swapE,@object
	.size		_ZN39_INTERNAL_d4ab6add_4_k_cu_6a5bb50b_67024cuda3std6ranges3__45__cpo4swapE,(.L_10 - _ZN39_INTERNAL_d4ab6add_4_k_cu_6a5bb50b_67024cuda3std6ranges3__45__cpo4swapE)
_ZN39_INTERNAL_d4ab6add_4_k_cu_6a5bb50b_67024cuda3std6ranges3__45__cpo4swapE:
	.zero		1
.L_10:


//--------------------- .nv.constant0._ZN7cutlass13device_kernelINS_4gemm6kernel13GemmUniversalIN4cute5tupleIJiiiiEEENS1_10collective13CollectiveMmaINS1_35MainloopSm100TmaUmmaWarpSpecializedILi5ELi2ELi4ENS5_IJNS4_1CILi1EEENSA_ILi2EEESB_EEEEENS5_IJNSA_ILi64EEENSA_ILi128EEESF_EEENS_6half_tENS5_IJlSB_lEEESI_SJ_NS4_8TiledMMAINS4_8MMA_AtomIJNS4_20SM100_MMA_F16BF16_SSISI_SI_fLi64ELi128ELNS4_4UMMA5MajorE0ELSO_0ELNSN_7ScaleInE0ELSP_0EEEEEENS4_6LayoutINS5_IJSB_SB_SB_EEENS5_IJNSA_ILi0EEESU_SU_EEEEENS5_IJNS4_10UnderscoreESX_SX_EEEEENS4_23SM90_TMA_LOAD_MULTICASTENS4_14ComposedLayoutINS4_7SwizzleILi3ELi4ELi3EEENS4_18smem_ptr_flag_bitsILi16EEENSS_INS5_IJNSA_ILi8EEESF_EEENS5_IJSF_SB_EEEEEEEvNS4_8identityENS4_13SM90_TMA_LOADES1A_vS1B_EENS_8epilogue10collective18CollectiveEpilogueINS1E_23Sm100TmaWarpSpecializedILi4ELi2ELi16ELb1ELb0EEEJSH_NS5_IJNSS_ISF_SB_EENSS_INSA_ILi32EEESB_EEEEESI_SJ_SI_SJ_NS1E_6fusion15FusionCallbacksIS1I_NS1N_17LinearCombinationISI_fSI_fLNS_15FloatRoundStyleE2EEESH_S1M_JEEENS4_5SM1004TMEM4LOAD26SM100_TMEM_LOAD_16dp256b4xES1C_NS11_INS12_ILi2ELi4ELi3EEES15_NSS_INS5_IJS16_S1K_EEENS5_IJS1K_SB_EEEEEEENS4_17SM75_U32x4_LDSM_NENS4_14SM90_TMA_STOREES21_NS4_17SM90_U32x4_STSM_NENS4_39AutoVectorizingCopyWithAssumedAlignmentILi128EEEEEEvvEEEEvNT_6ParamsE --------------------------
	.section	.nv.constant0._ZN7cutlass13device_kernelINS_4gemm6kernel13GemmUniversalIN4cute5tupleIJiiiiEEENS1_10collective13CollectiveMmaINS1_35MainloopSm100TmaUmmaWarpSpecializedILi5ELi2ELi4ENS5_IJNS4_1CILi1EEENSA_ILi2EEESB_EEEEENS5_IJNSA_ILi64EEENSA_ILi128EEESF_EEENS_6half_tENS5_IJlSB_lEEESI_SJ_NS4_8TiledMMAINS4_8MMA_AtomIJNS4_20SM100_MMA_F16BF16_SSISI_SI_fLi64ELi128ELNS4_4UMMA5MajorE0ELSO_0ELNSN_7ScaleInE0ELSP_0EEEEEENS4_6LayoutINS5_IJSB_SB_SB_EEENS5_IJNSA_ILi0EEESU_SU_EEEEENS5_IJNS4_10UnderscoreESX_SX_EEEEENS4_23SM90_TMA_LOAD_MULTICASTENS4_14ComposedLayoutINS4_7SwizzleILi3ELi4ELi3EEENS4_18smem_ptr_flag_bitsILi16EEENSS_INS5_IJNSA_ILi8EEESF_EEENS5_IJSF_SB_EEEEEEEvNS4_8identityENS4_13SM90_TMA_LOADES1A_vS1B_EENS_8epilogue10collective18CollectiveEpilogueINS1E_23Sm100TmaWarpSpecializedILi4ELi2ELi16ELb1ELb0EEEJSH_NS5_IJNSS_ISF_SB_EENSS_INSA_ILi32EEESB_EEEEESI_SJ_SI_SJ_NS1E_6fusion15FusionCallbacksIS1I_NS1N_17LinearCombinationISI_fSI_fLNS_15FloatRoundStyleE2EEESH_S1M_JEEENS4_5SM1004TMEM4LOAD26SM100_TMEM_LOAD_16dp256b4xES1C_NS11_INS12_ILi2ELi4ELi3EEES15_NSS_INS5_IJS16_S1K_EEENS5_IJS1K_SB_EEEEEEENS4_17SM75_U32x4_LDSM_NENS4_14SM90_TMA_STOREES21_NS4_17SM90_U32x4_STSM_NENS4_39AutoVectorizingCopyWithAssumedAlignmentILi128EEEEEEvvEEEEvNT_6ParamsE,"a",@progbits
	.sectionflags	@""
	.align	4
.nv.constant0._ZN7cutlass13device_kernelINS_4gemm6kernel13GemmUniversalIN4cute5tupleIJiiiiEEENS1_10collective13CollectiveMmaINS1_35MainloopSm100TmaUmmaWarpSpecializedILi5ELi2ELi4ENS5_IJNS4_1CILi1EEENSA_ILi2EEESB_EEEEENS5_IJNSA_ILi64EEENSA_ILi128EEESF_EEENS_6half_tENS5_IJlSB_lEEESI_SJ_NS4_8TiledMMAINS4_8MMA_AtomIJNS4_20SM100_MMA_F16BF16_SSISI_SI_fLi64ELi128ELNS4_4UMMA5MajorE0ELSO_0ELNSN_7ScaleInE0ELSP_0EEEEEENS4_6LayoutINS5_IJSB_SB_SB_EEENS5_IJNSA_ILi0EEESU_SU_EEEEENS5_IJNS4_10UnderscoreESX_SX_EEEEENS4_23SM90_TMA_LOAD_MULTICASTENS4_14ComposedLayoutINS4_7SwizzleILi3ELi4ELi3EEENS4_18smem_ptr_flag_bitsILi16EEENSS_INS5_IJNSA_ILi8EEESF_EEENS5_IJSF_SB_EEEEEEEvNS4_8identityENS4_13SM90_TMA_LOADES1A_vS1B_EENS_8epilogue10collective18CollectiveEpilogueINS1E_23Sm100TmaWarpSpecializedILi4ELi2ELi16ELb1ELb0EEEJSH_NS5_IJNSS_ISF_SB_EENSS_INSA_ILi32EEESB_EEEEESI_SJ_SI_SJ_NS1E_6fusion15FusionCallbacksIS1I_NS1N_17LinearCombinationISI_fSI_fLNS_15FloatRoundStyleE2EEESH_S1M_JEEENS4_5SM1004TMEM4LOAD26SM100_TMEM_LOAD_16dp256b4xES1C_NS11_INS12_ILi2ELi4ELi3EEES15_NSS_INS5_IJS16_S1K_EEENS5_IJS1K_SB_EEEEEEENS4_17SM75_U32x4_LDSM_NENS4_14SM90_TMA_STOREES21_NS4_17SM90_U32x4_STSM_NENS4_39AutoVectorizingCopyWithAssumedAlignmentILi128EEEEEEvvEEEEvNT_6ParamsE:
	.zero		2944


//--------------------- SYMBOLS --------------------------

	.type		.nv.reservedSmem.offset0,@object
	.size		.nv.reservedSmem.offset0,0x4
	.type		.nv.reservedSmem.cap,@object
	.size		.nv.reservedSmem.cap,0x4
	.type		__assertfail,@function
